//
// Generated by NVIDIA NVVM Compiler
//
// Compiler Build ID: CL-36424714
// Cuda compilation tools, release 13.0, V13.0.88
// Based on NVVM 20.0.0
//

.version 9.0
.target sm_100
.address_size 64

	// .globl	_Z12add_matricesPfS_S_ii

.visible .entry _Z12add_matricesPfS_S_ii(
	.param .u64 .ptr .align 1 _Z12add_matricesPfS_S_ii_param_0,
	.param .u64 .ptr .align 1 _Z12add_matricesPfS_S_ii_param_1,
	.param .u64 .ptr .align 1 _Z12add_matricesPfS_S_ii_param_2,
	.param .u32 _Z12add_matricesPfS_S_ii_param_3,
	.param .u32 _Z12add_matricesPfS_S_ii_param_4
)
{
	.reg .pred 	%p<4>;
	.reg .b32 	%r<12>;
	.reg .b32 	%f<4>;
	.reg .b64 	%rd<11>;

	ld.param.u64 	%rd1, [_Z12add_matricesPfS_S_ii_param_0];
	ld.param.u64 	%rd2, [_Z12add_matricesPfS_S_ii_param_1];
	ld.param.u64 	%rd3, [_Z12add_matricesPfS_S_ii_param_2];
	ld.param.u32 	%r4, [_Z12add_matricesPfS_S_ii_param_3];
	ld.param.u32 	%r3, [_Z12add_matricesPfS_S_ii_param_4];
	mov.u32 	%r5, %ctaid.y;
	mov.u32 	%r6, %ntid.y;
	mov.u32 	%r7, %tid.y;
	mad.lo.s32 	%r1, %r5, %r6, %r7;
	mov.u32 	%r8, %ctaid.x;
	mov.u32 	%r9, %ntid.x;
	mov.u32 	%r10, %tid.x;
	mad.lo.s32 	%r2, %r8, %r9, %r10;
	setp.ge.s32 	%p1, %r1, %r4;
	setp.ge.s32 	%p2, %r2, %r3;
	or.pred  	%p3, %p1, %p2;
	@%p3 bra 	$L__BB0_2;
	cvta.to.global.u64 	%rd4, %rd1;
	cvta.to.global.u64 	%rd5, %rd2;
	cvta.to.global.u64 	%rd6, %rd3;
	mad.lo.s32 	%r11, %r3, %r1, %r2;
	mul.wide.s32 	%rd7, %r11, 4;
	add.s64 	%rd8, %rd4, %rd7;
	ld.global.f32 	%f1, [%rd8];
	add.s64 	%rd9, %rd5, %rd7;
	ld.global.f32 	%f2, [%rd9];
	add.f32 	%f3, %f1, %f2;
	add.s64 	%rd10, %rd6, %rd7;
	st.global.f32 	[%rd10], %f3;
$L__BB0_2:
	ret;

}
	// .globl	_Z14matmul_simple_PfS_S_iiii
.visible .entry _Z14matmul_simple_PfS_S_iiii(
	.param .u64 .ptr .align 1 _Z14matmul_simple_PfS_S_iiii_param_0,
	.param .u64 .ptr .align 1 _Z14matmul_simple_PfS_S_iiii_param_1,
	.param .u64 .ptr .align 1 _Z14matmul_simple_PfS_S_iiii_param_2,
	.param .u32 _Z14matmul_simple_PfS_S_iiii_param_3,
	.param .u32 _Z14matmul_simple_PfS_S_iiii_param_4,
	.param .u32 _Z14matmul_simple_PfS_S_iiii_param_5,
	.param .u32 _Z14matmul_simple_PfS_S_iiii_param_6
)
{
	.reg .pred 	%p<13>;
	.reg .b32 	%r<41>;
	.reg .b32 	%f<68>;
	.reg .b64 	%rd<53>;

	ld.param.u64 	%rd7, [_Z14matmul_simple_PfS_S_iiii_param_0];
	ld.param.u64 	%rd8, [_Z14matmul_simple_PfS_S_iiii_param_1];
	ld.param.u64 	%rd6, [_Z14matmul_simple_PfS_S_iiii_param_2];
	ld.param.u32 	%r20, [_Z14matmul_simple_PfS_S_iiii_param_3];
	ld.param.u32 	%r18, [_Z14matmul_simple_PfS_S_iiii_param_4];
	ld.param.u32 	%r19, [_Z14matmul_simple_PfS_S_iiii_param_6];
	cvta.to.global.u64 	%rd1, %rd8;
	cvta.to.global.u64 	%rd2, %rd7;
	mov.u32 	%r21, %ctaid.y;
	mov.u32 	%r22, %ntid.y;
	mov.u32 	%r23, %tid.y;
	mad.lo.s32 	%r1, %r21, %r22, %r23;
	mov.u32 	%r24, %ctaid.x;
	mov.u32 	%r25, %ntid.x;
	mov.u32 	%r26, %tid.x;
	mad.lo.s32 	%r2, %r24, %r25, %r26;
	setp.ge.s32 	%p1, %r1, %r20;
	setp.ge.s32 	%p2, %r2, %r19;
	or.pred  	%p3, %p1, %p2;
	@%p3 bra 	$L__BB1_14;
	setp.lt.s32 	%p4, %r18, 1;
	mov.f32 	%f67, 0f00000000;
	@%p4 bra 	$L__BB1_13;
	mul.lo.s32 	%r3, %r18, %r1;
	and.b32  	%r4, %r18, 7;
	setp.lt.u32 	%p5, %r18, 8;
	mov.f32 	%f67, 0f00000000;
	mov.b32 	%r39, 0;
	@%p5 bra 	$L__BB1_5;
	and.b32  	%r39, %r18, 2147483640;
	neg.s32 	%r37, %r39;
	shl.b32 	%r7, %r19, 3;
	mul.wide.u32 	%rd9, %r3, 4;
	add.s64 	%rd10, %rd9, %rd2;
	add.s64 	%rd52, %rd10, 16;
	mov.f32 	%f67, 0f00000000;
	mul.wide.s32 	%rd13, %r19, 4;
	mov.u32 	%r36, %r2;
$L__BB1_4:
	.pragma "nounroll";
	ld.global.f32 	%f17, [%rd52+-16];
	mul.wide.s32 	%rd11, %r36, 4;
	add.s64 	%rd12, %rd1, %rd11;
	ld.global.f32 	%f18, [%rd12];
	fma.rn.f32 	%f19, %f17, %f18, %f67;
	ld.global.f32 	%f20, [%rd52+-12];
	add.s64 	%rd14, %rd12, %rd13;
	ld.global.f32 	%f21, [%rd14];
	fma.rn.f32 	%f22, %f20, %f21, %f19;
	ld.global.f32 	%f23, [%rd52+-8];
	add.s64 	%rd15, %rd14, %rd13;
	ld.global.f32 	%f24, [%rd15];
	fma.rn.f32 	%f25, %f23, %f24, %f22;
	ld.global.f32 	%f26, [%rd52+-4];
	add.s64 	%rd16, %rd15, %rd13;
	ld.global.f32 	%f27, [%rd16];
	fma.rn.f32 	%f28, %f26, %f27, %f25;
	ld.global.f32 	%f29, [%rd52];
	add.s64 	%rd17, %rd16, %rd13;
	ld.global.f32 	%f30, [%rd17];
	fma.rn.f32 	%f31, %f29, %f30, %f28;
	ld.global.f32 	%f32, [%rd52+4];
	add.s64 	%rd18, %rd17, %rd13;
	ld.global.f32 	%f33, [%rd18];
	fma.rn.f32 	%f34, %f32, %f33, %f31;
	ld.global.f32 	%f35, [%rd52+8];
	add.s64 	%rd19, %rd18, %rd13;
	ld.global.f32 	%f36, [%rd19];
	fma.rn.f32 	%f37, %f35, %f36, %f34;
	ld.global.f32 	%f38, [%rd52+12];
	add.s64 	%rd20, %rd19, %rd13;
	ld.global.f32 	%f39, [%rd20];
	fma.rn.f32 	%f67, %f38, %f39, %f37;
	add.s32 	%r37, %r37, 8;
	add.s32 	%r36, %r36, %r7;
	add.s64 	%rd52, %rd52, 32;
	setp.ne.s32 	%p6, %r37, 0;
	@%p6 bra 	$L__BB1_4;
$L__BB1_5:
	setp.eq.s32 	%p7, %r4, 0;
	@%p7 bra 	$L__BB1_13;
	and.b32  	%r13, %r18, 3;
	setp.lt.u32 	%p8, %r4, 4;
	@%p8 bra 	$L__BB1_8;
	add.s32 	%r28, %r39, %r3;
	mul.wide.u32 	%rd21, %r28, 4;
	add.s64 	%rd22, %rd2, %rd21;
	ld.global.f32 	%f41, [%rd22];
	mad.lo.s32 	%r29, %r39, %r19, %r2;
	mul.wide.s32 	%rd23, %r29, 4;
	add.s64 	%rd24, %rd1, %rd23;
	ld.global.f32 	%f42, [%rd24];
	fma.rn.f32 	%f43, %f41, %f42, %f67;
	cvt.u64.u32 	%rd25, %r3;
	cvt.u64.u32 	%rd26, %r39;
	add.s64 	%rd27, %rd26, %rd25;
	shl.b64 	%rd28, %rd27, 2;
	add.s64 	%rd29, %rd2, %rd28;
	ld.global.f32 	%f44, [%rd29+4];
	mul.wide.s32 	%rd30, %r19, 4;
	add.s64 	%rd31, %rd24, %rd30;
	ld.global.f32 	%f45, [%rd31];
	fma.rn.f32 	%f46, %f44, %f45, %f43;
	ld.global.f32 	%f47, [%rd29+8];
	add.s64 	%rd32, %rd31, %rd30;
	ld.global.f32 	%f48, [%rd32];
	fma.rn.f32 	%f49, %f47, %f48, %f46;
	ld.global.f32 	%f50, [%rd29+12];
	add.s64 	%rd33, %rd32, %rd30;
	ld.global.f32 	%f51, [%rd33];
	fma.rn.f32 	%f67, %f50, %f51, %f49;
	add.s32 	%r39, %r39, 4;
$L__BB1_8:
	setp.eq.s32 	%p9, %r13, 0;
	@%p9 bra 	$L__BB1_13;
	setp.eq.s32 	%p10, %r13, 1;
	@%p10 bra 	$L__BB1_11;
	add.s32 	%r30, %r39, %r3;
	mul.wide.u32 	%rd34, %r30, 4;
	add.s64 	%rd35, %rd2, %rd34;
	ld.global.f32 	%f53, [%rd35];
	mad.lo.s32 	%r31, %r39, %r19, %r2;
	mul.wide.s32 	%rd36, %r31, 4;
	add.s64 	%rd37, %rd1, %rd36;
	ld.global.f32 	%f54, [%rd37];
	fma.rn.f32 	%f55, %f53, %f54, %f67;
	cvt.u64.u32 	%rd38, %r3;
	cvt.u64.u32 	%rd39, %r39;
	add.s64 	%rd40, %rd39, %rd38;
	shl.b64 	%rd41, %rd40, 2;
	add.s64 	%rd42, %rd2, %rd41;
	ld.global.f32 	%f56, [%rd42+4];
	mul.wide.s32 	%rd43, %r19, 4;
	add.s64 	%rd44, %rd37, %rd43;
	ld.global.f32 	%f57, [%rd44];
	fma.rn.f32 	%f67, %f56, %f57, %f55;
	add.s32 	%r39, %r39, 2;
$L__BB1_11:
	and.b32  	%r32, %r18, 1;
	setp.eq.b32 	%p11, %r32, 1;
	not.pred 	%p12, %p11;
	@%p12 bra 	$L__BB1_13;
	add.s32 	%r33, %r39, %r3;
	mul.wide.u32 	%rd45, %r33, 4;
	add.s64 	%rd46, %rd2, %rd45;
	ld.global.f32 	%f58, [%rd46];
	mad.lo.s32 	%r34, %r39, %r19, %r2;
	mul.wide.s32 	%rd47, %r34, 4;
	add.s64 	%rd48, %rd1, %rd47;
	ld.global.f32 	%f59, [%rd48];
	fma.rn.f32 	%f67, %f58, %f59, %f67;
$L__BB1_13:
	mad.lo.s32 	%r35, %r19, %r1, %r2;
	cvta.to.global.u64 	%rd49, %rd6;
	mul.wide.s32 	%rd50, %r35, 4;
	add.s64 	%rd51, %rd49, %rd50;
	st.global.f32 	[%rd51], %f67;
$L__BB1_14:
	ret;

}
	// .globl	_Z23matmul_simple_add_bias_PKfS0_S0_Pfiiii
.visible .entry _Z23matmul_simple_add_bias_PKfS0_S0_Pfiiii(
	.param .u64 .ptr .align 1 _Z23matmul_simple_add_bias_PKfS0_S0_Pfiiii_param_0,
	.param .u64 .ptr .align 1 _Z23matmul_simple_add_bias_PKfS0_S0_Pfiiii_param_1,
	.param .u64 .ptr .align 1 _Z23matmul_simple_add_bias_PKfS0_S0_Pfiiii_param_2,
	.param .u64 .ptr .align 1 _Z23matmul_simple_add_bias_PKfS0_S0_Pfiiii_param_3,
	.param .u32 _Z23matmul_simple_add_bias_PKfS0_S0_Pfiiii_param_4,
	.param .u32 _Z23matmul_simple_add_bias_PKfS0_S0_Pfiiii_param_5,
	.param .u32 _Z23matmul_simple_add_bias_PKfS0_S0_Pfiiii_param_6,
	.param .u32 _Z23matmul_simple_add_bias_PKfS0_S0_Pfiiii_param_7
)
{
	.reg .pred 	%p<13>;
	.reg .b32 	%r<41>;
	.reg .b32 	%f<70>;
	.reg .b64 	%rd<57>;

	ld.param.u64 	%rd8, [_Z23matmul_simple_add_bias_PKfS0_S0_Pfiiii_param_0];
	ld.param.u64 	%rd9, [_Z23matmul_simple_add_bias_PKfS0_S0_Pfiiii_param_1];
	ld.param.u64 	%rd6, [_Z23matmul_simple_add_bias_PKfS0_S0_Pfiiii_param_2];
	ld.param.u64 	%rd7, [_Z23matmul_simple_add_bias_PKfS0_S0_Pfiiii_param_3];
	ld.param.u32 	%r20, [_Z23matmul_simple_add_bias_PKfS0_S0_Pfiiii_param_4];
	ld.param.u32 	%r18, [_Z23matmul_simple_add_bias_PKfS0_S0_Pfiiii_param_5];
	ld.param.u32 	%r19, [_Z23matmul_simple_add_bias_PKfS0_S0_Pfiiii_param_7];
	cvta.to.global.u64 	%rd1, %rd9;
	cvta.to.global.u64 	%rd2, %rd8;
	mov.u32 	%r21, %ctaid.y;
	mov.u32 	%r22, %ntid.y;
	mov.u32 	%r23, %tid.y;
	mad.lo.s32 	%r1, %r21, %r22, %r23;
	mov.u32 	%r24, %ctaid.x;
	mov.u32 	%r25, %ntid.x;
	mov.u32 	%r26, %tid.x;
	mad.lo.s32 	%r2, %r24, %r25, %r26;
	setp.ge.s32 	%p1, %r1, %r20;
	setp.ge.s32 	%p2, %r2, %r19;
	or.pred  	%p3, %p1, %p2;
	@%p3 bra 	$L__BB2_14;
	setp.lt.s32 	%p4, %r18, 1;
	mov.f32 	%f69, 0f00000000;
	@%p4 bra 	$L__BB2_13;
	mul.lo.s32 	%r3, %r18, %r1;
	and.b32  	%r4, %r18, 7;
	setp.lt.u32 	%p5, %r18, 8;
	mov.f32 	%f69, 0f00000000;
	mov.b32 	%r39, 0;
	@%p5 bra 	$L__BB2_5;
	and.b32  	%r39, %r18, 2147483640;
	neg.s32 	%r37, %r39;
	shl.b32 	%r7, %r19, 3;
	mul.wide.u32 	%rd10, %r3, 4;
	add.s64 	%rd11, %rd10, %rd2;
	add.s64 	%rd56, %rd11, 16;
	mov.f32 	%f69, 0f00000000;
	mul.wide.s32 	%rd14, %r19, 4;
	mov.u32 	%r36, %r2;
$L__BB2_4:
	.pragma "nounroll";
	ld.global.f32 	%f17, [%rd56+-16];
	mul.wide.s32 	%rd12, %r36, 4;
	add.s64 	%rd13, %rd1, %rd12;
	ld.global.f32 	%f18, [%rd13];
	fma.rn.f32 	%f19, %f17, %f18, %f69;
	ld.global.f32 	%f20, [%rd56+-12];
	add.s64 	%rd15, %rd13, %rd14;
	ld.global.f32 	%f21, [%rd15];
	fma.rn.f32 	%f22, %f20, %f21, %f19;
	ld.global.f32 	%f23, [%rd56+-8];
	add.s64 	%rd16, %rd15, %rd14;
	ld.global.f32 	%f24, [%rd16];
	fma.rn.f32 	%f25, %f23, %f24, %f22;
	ld.global.f32 	%f26, [%rd56+-4];
	add.s64 	%rd17, %rd16, %rd14;
	ld.global.f32 	%f27, [%rd17];
	fma.rn.f32 	%f28, %f26, %f27, %f25;
	ld.global.f32 	%f29, [%rd56];
	add.s64 	%rd18, %rd17, %rd14;
	ld.global.f32 	%f30, [%rd18];
	fma.rn.f32 	%f31, %f29, %f30, %f28;
	ld.global.f32 	%f32, [%rd56+4];
	add.s64 	%rd19, %rd18, %rd14;
	ld.global.f32 	%f33, [%rd19];
	fma.rn.f32 	%f34, %f32, %f33, %f31;
	ld.global.f32 	%f35, [%rd56+8];
	add.s64 	%rd20, %rd19, %rd14;
	ld.global.f32 	%f36, [%rd20];
	fma.rn.f32 	%f37, %f35, %f36, %f34;
	ld.global.f32 	%f38, [%rd56+12];
	add.s64 	%rd21, %rd20, %rd14;
	ld.global.f32 	%f39, [%rd21];
	fma.rn.f32 	%f69, %f38, %f39, %f37;
	add.s32 	%r37, %r37, 8;
	add.s32 	%r36, %r36, %r7;
	add.s64 	%rd56, %rd56, 32;
	setp.ne.s32 	%p6, %r37, 0;
	@%p6 bra 	$L__BB2_4;
$L__BB2_5:
	setp.eq.s32 	%p7, %r4, 0;
	@%p7 bra 	$L__BB2_13;
	and.b32  	%r13, %r18, 3;
	setp.lt.u32 	%p8, %r4, 4;
	@%p8 bra 	$L__BB2_8;
	add.s32 	%r28, %r39, %r3;
	mul.wide.u32 	%rd22, %r28, 4;
	add.s64 	%rd23, %rd2, %rd22;
	ld.global.f32 	%f41, [%rd23];
	mad.lo.s32 	%r29, %r39, %r19, %r2;
	mul.wide.s32 	%rd24, %r29, 4;
	add.s64 	%rd25, %rd1, %rd24;
	ld.global.f32 	%f42, [%rd25];
	fma.rn.f32 	%f43, %f41, %f42, %f69;
	cvt.u64.u32 	%rd26, %r3;
	cvt.u64.u32 	%rd27, %r39;
	add.s64 	%rd28, %rd27, %rd26;
	shl.b64 	%rd29, %rd28, 2;
	add.s64 	%rd30, %rd2, %rd29;
	ld.global.f32 	%f44, [%rd30+4];
	mul.wide.s32 	%rd31, %r19, 4;
	add.s64 	%rd32, %rd25, %rd31;
	ld.global.f32 	%f45, [%rd32];
	fma.rn.f32 	%f46, %f44, %f45, %f43;
	ld.global.f32 	%f47, [%rd30+8];
	add.s64 	%rd33, %rd32, %rd31;
	ld.global.f32 	%f48, [%rd33];
	fma.rn.f32 	%f49, %f47, %f48, %f46;
	ld.global.f32 	%f50, [%rd30+12];
	add.s64 	%rd34, %rd33, %rd31;
	ld.global.f32 	%f51, [%rd34];
	fma.rn.f32 	%f69, %f50, %f51, %f49;
	add.s32 	%r39, %r39, 4;
$L__BB2_8:
	setp.eq.s32 	%p9, %r13, 0;
	@%p9 bra 	$L__BB2_13;
	setp.eq.s32 	%p10, %r13, 1;
	@%p10 bra 	$L__BB2_11;
	add.s32 	%r30, %r39, %r3;
	mul.wide.u32 	%rd35, %r30, 4;
	add.s64 	%rd36, %rd2, %rd35;
	ld.global.f32 	%f53, [%rd36];
	mad.lo.s32 	%r31, %r39, %r19, %r2;
	mul.wide.s32 	%rd37, %r31, 4;
	add.s64 	%rd38, %rd1, %rd37;
	ld.global.f32 	%f54, [%rd38];
	fma.rn.f32 	%f55, %f53, %f54, %f69;
	cvt.u64.u32 	%rd39, %r3;
	cvt.u64.u32 	%rd40, %r39;
	add.s64 	%rd41, %rd40, %rd39;
	shl.b64 	%rd42, %rd41, 2;
	add.s64 	%rd43, %rd2, %rd42;
	ld.global.f32 	%f56, [%rd43+4];
	mul.wide.s32 	%rd44, %r19, 4;
	add.s64 	%rd45, %rd38, %rd44;
	ld.global.f32 	%f57, [%rd45];
	fma.rn.f32 	%f69, %f56, %f57, %f55;
	add.s32 	%r39, %r39, 2;
$L__BB2_11:
	and.b32  	%r32, %r18, 1;
	setp.eq.b32 	%p11, %r32, 1;
	not.pred 	%p12, %p11;
	@%p12 bra 	$L__BB2_13;
	add.s32 	%r33, %r39, %r3;
	mul.wide.u32 	%rd46, %r33, 4;
	add.s64 	%rd47, %rd2, %rd46;
	ld.global.f32 	%f58, [%rd47];
	mad.lo.s32 	%r34, %r39, %r19, %r2;
	mul.wide.s32 	%rd48, %r34, 4;
	add.s64 	%rd49, %rd1, %rd48;
	ld.global.f32 	%f59, [%rd49];
	fma.rn.f32 	%f69, %f58, %f59, %f69;
$L__BB2_13:
	cvta.to.global.u64 	%rd50, %rd6;
	mul.wide.u32 	%rd51, %r1, 4;
	add.s64 	%rd52, %rd50, %rd51;
	ld.global.f32 	%f60, [%rd52];
	add.f32 	%f61, %f69, %f60;
	mad.lo.s32 	%r35, %r19, %r1, %r2;
	cvta.to.global.u64 	%rd53, %rd7;
	mul.wide.s32 	%rd54, %r35, 4;
	add.s64 	%rd55, %rd53, %rd54;
	st.global.f32 	[%rd55], %f61;
$L__BB2_14:
	ret;

}
	// .globl	_Z28matmul_simple_add_bias_relu_PKfS0_S0_Pfiiii
.visible .entry _Z28matmul_simple_add_bias_relu_PKfS0_S0_Pfiiii(
	.param .u64 .ptr .align 1 _Z28matmul_simple_add_bias_relu_PKfS0_S0_Pfiiii_param_0,
	.param .u64 .ptr .align 1 _Z28matmul_simple_add_bias_relu_PKfS0_S0_Pfiiii_param_1,
	.param .u64 .ptr .align 1 _Z28matmul_simple_add_bias_relu_PKfS0_S0_Pfiiii_param_2,
	.param .u64 .ptr .align 1 _Z28matmul_simple_add_bias_relu_PKfS0_S0_Pfiiii_param_3,
	.param .u32 _Z28matmul_simple_add_bias_relu_PKfS0_S0_Pfiiii_param_4,
	.param .u32 _Z28matmul_simple_add_bias_relu_PKfS0_S0_Pfiiii_param_5,
	.param .u32 _Z28matmul_simple_add_bias_relu_PKfS0_S0_Pfiiii_param_6,
	.param .u32 _Z28matmul_simple_add_bias_relu_PKfS0_S0_Pfiiii_param_7
)
{
	.reg .pred 	%p<13>;
	.reg .b32 	%r<41>;
	.reg .b32 	%f<71>;
	.reg .b64 	%rd<57>;

	ld.param.u64 	%rd8, [_Z28matmul_simple_add_bias_relu_PKfS0_S0_Pfiiii_param_0];
	ld.param.u64 	%rd9, [_Z28matmul_simple_add_bias_relu_PKfS0_S0_Pfiiii_param_1];
	ld.param.u64 	%rd6, [_Z28matmul_simple_add_bias_relu_PKfS0_S0_Pfiiii_param_2];
	ld.param.u64 	%rd7, [_Z28matmul_simple_add_bias_relu_PKfS0_S0_Pfiiii_param_3];
	ld.param.u32 	%r20, [_Z28matmul_simple_add_bias_relu_PKfS0_S0_Pfiiii_param_4];
	ld.param.u32 	%r18, [_Z28matmul_simple_add_bias_relu_PKfS0_S0_Pfiiii_param_5];
	ld.param.u32 	%r19, [_Z28matmul_simple_add_bias_relu_PKfS0_S0_Pfiiii_param_7];
	cvta.to.global.u64 	%rd1, %rd9;
	cvta.to.global.u64 	%rd2, %rd8;
	mov.u32 	%r21, %ctaid.y;
	mov.u32 	%r22, %ntid.y;
	mov.u32 	%r23, %tid.y;
	mad.lo.s32 	%r1, %r21, %r22, %r23;
	mov.u32 	%r24, %ctaid.x;
	mov.u32 	%r25, %ntid.x;
	mov.u32 	%r26, %tid.x;
	mad.lo.s32 	%r2, %r24, %r25, %r26;
	setp.ge.s32 	%p1, %r1, %r20;
	setp.ge.s32 	%p2, %r2, %r19;
	or.pred  	%p3, %p1, %p2;
	@%p3 bra 	$L__BB3_14;
	setp.lt.s32 	%p4, %r18, 1;
	mov.f32 	%f70, 0f00000000;
	@%p4 bra 	$L__BB3_13;
	mul.lo.s32 	%r3, %r18, %r1;
	and.b32  	%r4, %r18, 7;
	setp.lt.u32 	%p5, %r18, 8;
	mov.f32 	%f70, 0f00000000;
	mov.b32 	%r39, 0;
	@%p5 bra 	$L__BB3_5;
	and.b32  	%r39, %r18, 2147483640;
	neg.s32 	%r37, %r39;
	shl.b32 	%r7, %r19, 3;
	mul.wide.u32 	%rd10, %r3, 4;
	add.s64 	%rd11, %rd10, %rd2;
	add.s64 	%rd56, %rd11, 16;
	mov.f32 	%f70, 0f00000000;
	mul.wide.s32 	%rd14, %r19, 4;
	mov.u32 	%r36, %r2;
$L__BB3_4:
	.pragma "nounroll";
	ld.global.f32 	%f17, [%rd56+-16];
	mul.wide.s32 	%rd12, %r36, 4;
	add.s64 	%rd13, %rd1, %rd12;
	ld.global.f32 	%f18, [%rd13];
	fma.rn.f32 	%f19, %f17, %f18, %f70;
	ld.global.f32 	%f20, [%rd56+-12];
	add.s64 	%rd15, %rd13, %rd14;
	ld.global.f32 	%f21, [%rd15];
	fma.rn.f32 	%f22, %f20, %f21, %f19;
	ld.global.f32 	%f23, [%rd56+-8];
	add.s64 	%rd16, %rd15, %rd14;
	ld.global.f32 	%f24, [%rd16];
	fma.rn.f32 	%f25, %f23, %f24, %f22;
	ld.global.f32 	%f26, [%rd56+-4];
	add.s64 	%rd17, %rd16, %rd14;
	ld.global.f32 	%f27, [%rd17];
	fma.rn.f32 	%f28, %f26, %f27, %f25;
	ld.global.f32 	%f29, [%rd56];
	add.s64 	%rd18, %rd17, %rd14;
	ld.global.f32 	%f30, [%rd18];
	fma.rn.f32 	%f31, %f29, %f30, %f28;
	ld.global.f32 	%f32, [%rd56+4];
	add.s64 	%rd19, %rd18, %rd14;
	ld.global.f32 	%f33, [%rd19];
	fma.rn.f32 	%f34, %f32, %f33, %f31;
	ld.global.f32 	%f35, [%rd56+8];
	add.s64 	%rd20, %rd19, %rd14;
	ld.global.f32 	%f36, [%rd20];
	fma.rn.f32 	%f37, %f35, %f36, %f34;
	ld.global.f32 	%f38, [%rd56+12];
	add.s64 	%rd21, %rd20, %rd14;
	ld.global.f32 	%f39, [%rd21];
	fma.rn.f32 	%f70, %f38, %f39, %f37;
	add.s32 	%r37, %r37, 8;
	add.s32 	%r36, %r36, %r7;
	add.s64 	%rd56, %rd56, 32;
	setp.ne.s32 	%p6, %r37, 0;
	@%p6 bra 	$L__BB3_4;
$L__BB3_5:
	setp.eq.s32 	%p7, %r4, 0;
	@%p7 bra 	$L__BB3_13;
	and.b32  	%r13, %r18, 3;
	setp.lt.u32 	%p8, %r4, 4;
	@%p8 bra 	$L__BB3_8;
	add.s32 	%r28, %r39, %r3;
	mul.wide.u32 	%rd22, %r28, 4;
	add.s64 	%rd23, %rd2, %rd22;
	ld.global.f32 	%f41, [%rd23];
	mad.lo.s32 	%r29, %r39, %r19, %r2;
	mul.wide.s32 	%rd24, %r29, 4;
	add.s64 	%rd25, %rd1, %rd24;
	ld.global.f32 	%f42, [%rd25];
	fma.rn.f32 	%f43, %f41, %f42, %f70;
	cvt.u64.u32 	%rd26, %r3;
	cvt.u64.u32 	%rd27, %r39;
	add.s64 	%rd28, %rd27, %rd26;
	shl.b64 	%rd29, %rd28, 2;
	add.s64 	%rd30, %rd2, %rd29;
	ld.global.f32 	%f44, [%rd30+4];
	mul.wide.s32 	%rd31, %r19, 4;
	add.s64 	%rd32, %rd25, %rd31;
	ld.global.f32 	%f45, [%rd32];
	fma.rn.f32 	%f46, %f44, %f45, %f43;
	ld.global.f32 	%f47, [%rd30+8];
	add.s64 	%rd33, %rd32, %rd31;
	ld.global.f32 	%f48, [%rd33];
	fma.rn.f32 	%f49, %f47, %f48, %f46;
	ld.global.f32 	%f50, [%rd30+12];
	add.s64 	%rd34, %rd33, %rd31;
	ld.global.f32 	%f51, [%rd34];
	fma.rn.f32 	%f70, %f50, %f51, %f49;
	add.s32 	%r39, %r39, 4;
$L__BB3_8:
	setp.eq.s32 	%p9, %r13, 0;
	@%p9 bra 	$L__BB3_13;
	setp.eq.s32 	%p10, %r13, 1;
	@%p10 bra 	$L__BB3_11;
	add.s32 	%r30, %r39, %r3;
	mul.wide.u32 	%rd35, %r30, 4;
	add.s64 	%rd36, %rd2, %rd35;
	ld.global.f32 	%f53, [%rd36];
	mad.lo.s32 	%r31, %r39, %r19, %r2;
	mul.wide.s32 	%rd37, %r31, 4;
	add.s64 	%rd38, %rd1, %rd37;
	ld.global.f32 	%f54, [%rd38];
	fma.rn.f32 	%f55, %f53, %f54, %f70;
	cvt.u64.u32 	%rd39, %r3;
	cvt.u64.u32 	%rd40, %r39;
	add.s64 	%rd41, %rd40, %rd39;
	shl.b64 	%rd42, %rd41, 2;
	add.s64 	%rd43, %rd2, %rd42;
	ld.global.f32 	%f56, [%rd43+4];
	mul.wide.s32 	%rd44, %r19, 4;
	add.s64 	%rd45, %rd38, %rd44;
	ld.global.f32 	%f57, [%rd45];
	fma.rn.f32 	%f70, %f56, %f57, %f55;
	add.s32 	%r39, %r39, 2;
$L__BB3_11:
	and.b32  	%r32, %r18, 1;
	setp.eq.b32 	%p11, %r32, 1;
	not.pred 	%p12, %p11;
	@%p12 bra 	$L__BB3_13;
	add.s32 	%r33, %r39, %r3;
	mul.wide.u32 	%rd46, %r33, 4;
	add.s64 	%rd47, %rd2, %rd46;
	ld.global.f32 	%f58, [%rd47];
	mad.lo.s32 	%r34, %r39, %r19, %r2;
	mul.wide.s32 	%rd48, %r34, 4;
	add.s64 	%rd49, %rd1, %rd48;
	ld.global.f32 	%f59, [%rd49];
	fma.rn.f32 	%f70, %f58, %f59, %f70;
$L__BB3_13:
	cvta.to.global.u64 	%rd50, %rd6;
	mul.wide.u32 	%rd51, %r1, 4;
	add.s64 	%rd52, %rd50, %rd51;
	ld.global.f32 	%f60, [%rd52];
	add.f32 	%f61, %f70, %f60;
	max.f32 	%f62, %f61, 0f00000000;
	mad.lo.s32 	%r35, %r19, %r1, %r2;
	cvta.to.global.u64 	%rd53, %rd7;
	mul.wide.s32 	%rd54, %r35, 4;
	add.s64 	%rd55, %rd53, %rd54;
	st.global.f32 	[%rd55], %f62;
$L__BB3_14:
	ret;

}


// ===== COMPILED SASS (sm_100) =====

	.target	sm_100

	.elftype	@"ET_EXEC"


//--------------------- .note.nv.tkinfo           --------------------------
	.section	.note.nv.tkinfo,"",@"SHT_NOTE"
	.sectionflags	@"SHF_NOTE_NV_TKINFO"
	.tkinfo
        /*0018*/ 	.word	0x00000002
        /*0030*/ 	.string	""
        /*0030*/ 	.string	"ptxas"
        /*0030*/ 	.string	"Cuda compilation tools, release 13.0, V13.0.88"
        /*0030*/ 	.string	"Build cuda_13.0.r13.0/compiler.36424714_0"
        /*0030*/ 	.string	"-arch sm_100 -m 64 "



//--------------------- .note.nv.cuinfo           --------------------------
	.section	.note.nv.cuinfo,"",@"SHT_NOTE"
	.sectionflags	@"SHF_NOTE_NV_CUINFO"
        /*0018*/ 	.short	0x0002
        /*001a*/ 	.short	0x0064
        /*001c*/ 	.short	0x0082
	.zero		2


//--------------------- .nv.info                  --------------------------
	.section	.nv.info,"",@"SHT_CUDA_INFO"
	.align	4


	//----- nvinfo : EIATTR_REGCOUNT
	.align		4
        /*0000*/ 	.byte	0x04, 0x2f
        /*0002*/ 	.short	(.L_1 - .L_0)
	.align		4
.L_0:
        /*0004*/ 	.word	index@(_Z12add_matricesPfS_S_ii)
        /*0008*/ 	.word	0x0000000c


	//----- nvinfo : EIATTR_FRAME_SIZE
	.align		4
.L_1:
        /*000c*/ 	.byte	0x04, 0x11
        /*000e*/ 	.short	(.L_3 - .L_2)
	.align		4
.L_2:
        /*0010*/ 	.word	index@(_Z12add_matricesPfS_S_ii)
        /*0014*/ 	.word	0x00000000


	//----- nvinfo : EIATTR_REGCOUNT
	.align		4
.L_3:
        /*0018*/ 	.byte	0x04, 0x2f
        /*001a*/ 	.short	(.L_5 - .L_4)
	.align		4
.L_4:
        /*001c*/ 	.word	index@(_Z14matmul_simple_PfS_S_iiii)
        /*0020*/ 	.word	0x00000020


	//----- nvinfo : EIATTR_FRAME_SIZE
	.align		4
.L_5:
        /*0024*/ 	.byte	0x04, 0x11
        /*0026*/ 	.short	(.L_7 - .L_6)
	.align		4
.L_6:
        /*0028*/ 	.word	index@(_Z14matmul_simple_PfS_S_iiii)
        /*002c*/ 	.word	0x00000000


	//----- nvinfo : EIATTR_REGCOUNT
	.align		4
.L_7:
        /*0030*/ 	.byte	0x04, 0x2f
        /*0032*/ 	.short	(.L_9 - .L_8)
	.align		4
.L_8:
        /*0034*/ 	.word	index@(_Z23matmul_simple_add_bias_PKfS0_S0_Pfiiii)
        /*0038*/ 	.word	0x00000020


	//----- nvinfo : EIATTR_FRAME_SIZE
	.align		4
.L_9:
        /*003c*/ 	.byte	0x04, 0x11
        /*003e*/ 	.short	(.L_11 - .L_10)
	.align		4
.L_10:
        /*0040*/ 	.word	index@(_Z23matmul_simple_add_bias_PKfS0_S0_Pfiiii)
        /*0044*/ 	.word	0x00000000


	//----- nvinfo : EIATTR_REGCOUNT
	.align		4
.L_11:
        /*0048*/ 	.byte	0x04, 0x2f
        /*004a*/ 	.short	(.L_13 - .L_12)
	.align		4
.L_12:
        /*004c*/ 	.word	index@(_Z28matmul_simple_add_bias_relu_PKfS0_S0_Pfiiii)
        /*0050*/ 	.word	0x00000020


	//----- nvinfo : EIATTR_FRAME_SIZE
	.align		4
.L_13:
        /*0054*/ 	.byte	0x04, 0x11
        /*0056*/ 	.short	(.L_15 - .L_14)
	.align		4
.L_14:
        /*0058*/ 	.word	index@(_Z28matmul_simple_add_bias_relu_PKfS0_S0_Pfiiii)
        /*005c*/ 	.word	0x00000000


	//----- nvinfo : EIATTR_MIN_STACK_SIZE
	.align		4
.L_15:
        /*0060*/ 	.byte	0x04, 0x12
        /*0062*/ 	.short	(.L_17 - .L_16)
	.align		4
.L_16:
        /*0064*/ 	.word	index@(_Z28matmul_simple_add_bias_relu_PKfS0_S0_Pfiiii)
        /*0068*/ 	.word	0x00000000


	//----- nvinfo : EIATTR_MIN_STACK_SIZE
	.align		4
.L_17:
        /*006c*/ 	.byte	0x04, 0x12
        /*006e*/ 	.short	(.L_19 - .L_18)
	.align		4
.L_18:
        /*0070*/ 	.word	index@(_Z23matmul_simple_add_bias_PKfS0_S0_Pfiiii)
        /*0074*/ 	.word	0x00000000


	//----- nvinfo : EIATTR_MIN_STACK_SIZE
	.align		4
.L_19:
        /*0078*/ 	.byte	0x04, 0x12
        /*007a*/ 	.short	(.L_21 - .L_20)
	.align		4
.L_20:
        /*007c*/ 	.word	index@(_Z14matmul_simple_PfS_S_iiii)
        /*0080*/ 	.word	0x00000000


	//----- nvinfo : EIATTR_MIN_STACK_SIZE
	.align		4
.L_21:
        /*0084*/ 	.byte	0x04, 0x12
        /*0086*/ 	.short	(.L_23 - .L_22)
	.align		4
.L_22:
        /*0088*/ 	.word	index@(_Z12add_matricesPfS_S_ii)
        /*008c*/ 	.word	0x00000000
.L_23:


//--------------------- .nv.compat                --------------------------
	.section	.nv.compat,"",@"SHT_CUDA_COMPAT_INFO"
	.align	4
        /*0000*/ 	.byte	0x02, 0x09, 0x00, 0x00, 0x02, 0x02, 0x01, 0x00, 0x02, 0x05, 0x05, 0x00, 0x03, 0x07, 0x01, 0x01
        /*0010*/ 	.byte	0x02, 0x03, 0x00, 0x00, 0x02, 0x06, 0x01, 0x00, 0x04, 0x0b, 0x08, 0x00, 0x09, 0x00, 0x00, 0x00
        /*0020*/ 	.byte	0x00, 0x00, 0x00, 0x00


//--------------------- .nv.info._Z28matmul_simple_add_bias_relu_PKfS0_S0_Pfiiii --------------------------
	.section	.nv.info._Z28matmul_simple_add_bias_relu_PKfS0_S0_Pfiiii,"",@"SHT_CUDA_INFO"
	.sectionflags	@""
	.align	4


	//----- nvinfo : EIATTR_CUDA_API_VERSION
	.align		4
        /*0000*/ 	.byte	0x04, 0x37
        /*0002*/ 	.short	(.L_25 - .L_24)
.L_24:
        /*0004*/ 	.word	0x00000082


	//----- nvinfo : EIATTR_KPARAM_INFO
	.align		4
.L_25:
        /*0008*/ 	.byte	0x04, 0x17
        /*000a*/ 	.short	(.L_27 - .L_26)
.L_26:
        /*000c*/ 	.word	0x00000000
        /*0010*/ 	.short	0x0007
        /*0012*/ 	.short	0x002c
        /*0014*/ 	.byte	0x00, 0xf0, 0x11, 0x00


	//----- nvinfo : EIATTR_KPARAM_INFO
	.align		4
.L_27:
        /*0018*/ 	.byte	0x04, 0x17
        /*001a*/ 	.short	(.L_29 - .L_28)
.L_28:
        /*001c*/ 	.word	0x00000000
        /*0020*/ 	.short	0x0006
        /*0022*/ 	.short	0x0028
        /*0024*/ 	.byte	0x00, 0xf0, 0x11, 0x00


	//----- nvinfo : EIATTR_KPARAM_INFO
	.align		4
.L_29:
        /*0028*/ 	.byte	0x04, 0x17
        /*002a*/ 	.short	(.L_31 - .L_30)
.L_30:
        /*002c*/ 	.word	0x00000000
        /*0030*/ 	.short	0x0005
        /*0032*/ 	.short	0x0024
        /*0034*/ 	.byte	0x00, 0xf0, 0x11, 0x00


	//----- nvinfo : EIATTR_KPARAM_INFO
	.align		4
.L_31:
        /*0038*/ 	.byte	0x04, 0x17
        /*003a*/ 	.short	(.L_33 - .L_32)
.L_32:
        /*003c*/ 	.word	0x00000000
        /*0040*/ 	.short	0x0004
        /*0042*/ 	.short	0x0020
        /*0044*/ 	.byte	0x00, 0xf0, 0x11, 0x00


	//----- nvinfo : EIATTR_KPARAM_INFO
	.align		4
.L_33:
        /*0048*/ 	.byte	0x04, 0x17
        /*004a*/ 	.short	(.L_35 - .L_34)
.L_34:
        /*004c*/ 	.word	0x00000000
        /*0050*/ 	.short	0x0003
        /*0052*/ 	.short	0x0018
        /*0054*/ 	.byte	0x00, 0xf5, 0x21, 0x00


	//----- nvinfo : EIATTR_KPARAM_INFO
	.align		4
.L_35:
        /*0058*/ 	.byte	0x04, 0x17
        /*005a*/ 	.short	(.L_37 - .L_36)
.L_36:
        /*005c*/ 	.word	0x00000000
        /*0060*/ 	.short	0x0002
        /*0062*/ 	.short	0x0010
        /*0064*/ 	.byte	0x00, 0xf5, 0x21, 0x00


	//----- nvinfo : EIATTR_KPARAM_INFO
	.align		4
.L_37:
        /*0068*/ 	.byte	0x04, 0x17
        /*006a*/ 	.short	(.L_39 - .L_38)
.L_38:
        /*006c*/ 	.word	0x00000000
        /*0070*/ 	.short	0x0001
        /*0072*/ 	.short	0x0008
        /*0074*/ 	.byte	0x00, 0xf5, 0x21, 0x00


	//----- nvinfo : EIATTR_KPARAM_INFO
	.align		4
.L_39:
        /*0078*/ 	.byte	0x04, 0x17
        /*007a*/ 	.short	(.L_41 - .L_40)
.L_40:
        /*007c*/ 	.word	0x00000000
        /*0080*/ 	.short	0x0000
        /*0082*/ 	.short	0x0000
        /*0084*/ 	.byte	0x00, 0xf5, 0x21, 0x00


	//----- nvinfo : EIATTR_SPARSE_MMA_MASK
	.align		4
.L_41:
        /*0088*/ 	.byte	0x03, 0x50
        /*008a*/ 	.short	0x0000


	//----- nvinfo : EIATTR_MAXREG_COUNT
	.align		4
        /*008c*/ 	.byte	0x03, 0x1b
        /*008e*/ 	.short	0x00ff


	//----- nvinfo : EIATTR_MERCURY_ISA_VERSION
	.align		4
        /*0090*/ 	.byte	0x03, 0x5f
        /*0092*/ 	.short	0x0101


	//----- nvinfo : EIATTR_VRC_CTA_INIT_COUNT
	.align		4
        /*0094*/ 	.byte	0x02, 0x4a
	.zero		1
	.zero		1


	//----- nvinfo : EIATTR_EXIT_INSTR_OFFSETS
	.align		4
        /*0098*/ 	.byte	0x04, 0x1c
        /*009a*/ 	.short	(.L_43 - .L_42)


	//   ....[0]....
.L_42:
        /*009c*/ 	.word	0x000000d0


	//   ....[1]....
        /*00a0*/ 	.word	0x00000940


	//----- nvinfo : EIATTR_CBANK_PARAM_SIZE
	.align		4
.L_43:
        /*00a4*/ 	.byte	0x03, 0x19
        /*00a6*/ 	.short	0x0030


	//----- nvinfo : EIATTR_PARAM_CBANK
	.align		4
        /*00a8*/ 	.byte	0x04, 0x0a
        /*00aa*/ 	.short	(.L_45 - .L_44)
	.align		4
.L_44:
        /*00ac*/ 	.word	index@(.nv.constant0._Z28matmul_simple_add_bias_relu_PKfS0_S0_Pfiiii)
        /*00b0*/ 	.short	0x0380
        /*00b2*/ 	.short	0x0030


	//----- nvinfo : EIATTR_SW_WAR
	.align		4
.L_45:
        /*00b4*/ 	.byte	0x04, 0x36
        /*00b6*/ 	.short	(.L_47 - .L_46)
.L_46:
        /*00b8*/ 	.word	0x00000008
.L_47:


//--------------------- .nv.info._Z23matmul_simple_add_bias_PKfS0_S0_Pfiiii --------------------------
	.section	.nv.info._Z23matmul_simple_add_bias_PKfS0_S0_Pfiiii,"",@"SHT_CUDA_INFO"
	.sectionflags	@""
	.align	4


	//----- nvinfo : EIATTR_CUDA_API_VERSION
	.align		4
        /*0000*/ 	.byte	0x04, 0x37
        /*0002*/ 	.short	(.L_49 - .L_48)
.L_48:
        /*0004*/ 	.word	0x00000082


	//----- nvinfo : EIATTR_KPARAM_INFO
	.align		4
.L_49:
        /*0008*/ 	.byte	0x04, 0x17
        /*000a*/ 	.short	(.L_51 - .L_50)
.L_50:
        /*000c*/ 	.word	0x00000000
        /*0010*/ 	.short	0x0007
        /*0012*/ 	.short	0x002c
        /*0014*/ 	.byte	0x00, 0xf0, 0x11, 0x00


	//----- nvinfo : EIATTR_KPARAM_INFO
	.align		4
.L_51:
        /*0018*/ 	.byte	0x04, 0x17
        /*001a*/ 	.short	(.L_53 - .L_52)
.L_52:
        /*001c*/ 	.word	0x00000000
        /*0020*/ 	.short	0x0006
        /*0022*/ 	.short	0x0028
        /*0024*/ 	.byte	0x00, 0xf0, 0x11, 0x00


	//----- nvinfo : EIATTR_KPARAM_INFO
	.align		4
.L_53:
        /*0028*/ 	.byte	0x04, 0x17
        /*002a*/ 	.short	(.L_55 - .L_54)
.L_54:
        /*002c*/ 	.word	0x00000000
        /*0030*/ 	.short	0x0005
        /*0032*/ 	.short	0x0024
        /*0034*/ 	.byte	0x00, 0xf0, 0x11, 0x00


	//----- nvinfo : EIATTR_KPARAM_INFO
	.align		4
.L_55:
        /*0038*/ 	.byte	0x04, 0x17
        /*003a*/ 	.short	(.L_57 - .L_56)
.L_56:
        /*003c*/ 	.word	0x00000000
        /*0040*/ 	.short	0x0004
        /*0042*/ 	.short	0x0020
        /*0044*/ 	.byte	0x00, 0xf0, 0x11, 0x00


	//----- nvinfo : EIATTR_KPARAM_INFO
	.align		4
.L_57:
        /*0048*/ 	.byte	0x04, 0x17
        /*004a*/ 	.short	(.L_59 - .L_58)
.L_58:
        /*004c*/ 	.word	0x00000000
        /*0050*/ 	.short	0x0003
        /*0052*/ 	.short	0x0018
        /*0054*/ 	.byte	0x00, 0xf5, 0x21, 0x00


	//----- nvinfo : EIATTR_KPARAM_INFO
	.align		4
.L_59:
        /*0058*/ 	.byte	0x04, 0x17
        /*005a*/ 	.short	(.L_61 - .L_60)
.L_60:
        /*005c*/ 	.word	0x00000000
        /*0060*/ 	.short	0x0002
        /*0062*/ 	.short	0x0010
        /*0064*/ 	.byte	0x00, 0xf5, 0x21, 0x00


	//----- nvinfo : EIATTR_KPARAM_INFO
	.align		4
.L_61:
        /*0068*/ 	.byte	0x04, 0x17
        /*006a*/ 	.short	(.L_63 - .L_62)
.L_62:
        /*006c*/ 	.word	0x00000000
        /*0070*/ 	.short	0x0001
        /*0072*/ 	.short	0x0008
        /*0074*/ 	.byte	0x00, 0xf5, 0x21, 0x00


	//----- nvinfo : EIATTR_KPARAM_INFO
	.align		4
.L_63:
        /*0078*/ 	.byte	0x04, 0x17
        /*007a*/ 	.short	(.L_65 - .L_64)
.L_64:
        /*007c*/ 	.word	0x00000000
        /*0080*/ 	.short	0x0000
        /*0082*/ 	.short	0x0000
        /*0084*/ 	.byte	0x00, 0xf5, 0x21, 0x00


	//----- nvinfo : EIATTR_SPARSE_MMA_MASK
	.align		4
.L_65:
        /*0088*/ 	.byte	0x03, 0x50
        /*008a*/ 	.short	0x0000


	//----- nvinfo : EIATTR_MAXREG_COUNT
	.align		4
        /*008c*/ 	.byte	0x03, 0x1b
        /*008e*/ 	.short	0x00ff


	//----- nvinfo : EIATTR_MERCURY_ISA_VERSION
	.align		4
        /*0090*/ 	.byte	0x03, 0x5f
        /*0092*/ 	.short	0x0101


	//----- nvinfo : EIATTR_VRC_CTA_INIT_COUNT
	.align		4
        /*0094*/ 	.byte	0x02, 0x4a
	.zero		1
	.zero		1


	//----- nvinfo : EIATTR_EXIT_INSTR_OFFSETS
	.align		4
        /*0098*/ 	.byte	0x04, 0x1c
        /*009a*/ 	.short	(.L_67 - .L_66)


	//   ....[0]....
.L_66:
        /*009c*/ 	.word	0x000000d0


	//   ....[1]....
        /*00a0*/ 	.word	0x00000930


	//----- nvinfo : EIATTR_CBANK_PARAM_SIZE
	.align		4
.L_67:
        /*00a4*/ 	.byte	0x03, 0x19
        /*00a6*/ 	.short	0x0030


	//----- nvinfo : EIATTR_PARAM_CBANK
	.align		4
        /*00a8*/ 	.byte	0x04, 0x0a
        /*00aa*/ 	.short	(.L_69 - .L_68)
	.align		4
.L_68:
        /*00ac*/ 	.word	index@(.nv.constant0._Z23matmul_simple_add_bias_PKfS0_S0_Pfiiii)
        /*00b0*/ 	.short	0x0380
        /*00b2*/ 	.short	0x0030


	//----- nvinfo : EIATTR_SW_WAR
	.align		4
.L_69:
        /*00b4*/ 	.byte	0x04, 0x36
        /*00b6*/ 	.short	(.L_71 - .L_70)
.L_70:
        /*00b8*/ 	.word	0x00000008
.L_71:


//--------------------- .nv.info._Z14matmul_simple_PfS_S_iiii --------------------------
	.section	.nv.info._Z14matmul_simple_PfS_S_iiii,"",@"SHT_CUDA_INFO"
	.sectionflags	@""
	.align	4


	//----- nvinfo : EIATTR_CUDA_API_VERSION
	.align		4
        /*0000*/ 	.byte	0x04, 0x37
        /*0002*/ 	.short	(.L_73 - .L_72)
.L_72:
        /*0004*/ 	.word	0x00000082


	//----- nvinfo : EIATTR_KPARAM_INFO
	.align		4
.L_73:
        /*0008*/ 	.byte	0x04, 0x17
        /*000a*/ 	.short	(.L_75 - .L_74)
.L_74:
        /*000c*/ 	.word	0x00000000
        /*0010*/ 	.short	0x0006
        /*0012*/ 	.short	0x0024
        /*0014*/ 	.byte	0x00, 0xf0, 0x11, 0x00


	//----- nvinfo : EIATTR_KPARAM_INFO
	.align		4
.L_75:
        /*0018*/ 	.byte	0x04, 0x17
        /*001a*/ 	.short	(.L_77 - .L_76)
.L_76:
        /*001c*/ 	.word	0x00000000
        /*0020*/ 	.short	0x0005
        /*0022*/ 	.short	0x0020
        /*0024*/ 	.byte	0x00, 0xf0, 0x11, 0x00


	//----- nvinfo : EIATTR_KPARAM_INFO
	.align		4
.L_77:
        /*0028*/ 	.byte	0x04, 0x17
        /*002a*/ 	.short	(.L_79 - .L_78)
.L_78:
        /*002c*/ 	.word	0x00000000
        /*0030*/ 	.short	0x0004
        /*0032*/ 	.short	0x001c
        /*0034*/ 	.byte	0x00, 0xf0, 0x11, 0x00


	//----- nvinfo : EIATTR_KPARAM_INFO
	.align		4
.L_79:
        /*0038*/ 	.byte	0x04, 0x17
        /*003a*/ 	.short	(.L_81 - .L_80)
.L_80:
        /*003c*/ 	.word	0x00000000
        /*0040*/ 	.short	0x0003
        /*0042*/ 	.short	0x0018
        /*0044*/ 	.byte	0x00, 0xf0, 0x11, 0x00


	//----- nvinfo : EIATTR_KPARAM_INFO
	.align		4
.L_81:
        /*0048*/ 	.byte	0x04, 0x17
        /*004a*/ 	.short	(.L_83 - .L_82)
.L_82:
        /*004c*/ 	.word	0x00000000
        /*0050*/ 	.short	0x0002
        /*0052*/ 	.short	0x0010
        /*0054*/ 	.byte	0x00, 0xf5, 0x21, 0x00


	//----- nvinfo : EIATTR_KPARAM_INFO
	.align		4
.L_83:
        /*0058*/ 	.byte	0x04, 0x17
        /*005a*/ 	.short	(.L_85 - .L_84)
.L_84:
        /*005c*/ 	.word	0x00000000
        /*0060*/ 	.short	0x0001
        /*0062*/ 	.short	0x0008
        /*0064*/ 	.byte	0x00, 0xf5, 0x21, 0x00


	//----- nvinfo : EIATTR_KPARAM_INFO
	.align		4
.L_85:
        /*0068*/ 	.byte	0x04, 0x17
        /*006a*/ 	.short	(.L_87 - .L_86)
.L_86:
        /*006c*/ 	.word	0x00000000
        /*0070*/ 	.short	0x0000
        /*0072*/ 	.short	0x0000
        /*0074*/ 	.byte	0x00, 0xf5, 0x21, 0x00


	//----- nvinfo : EIATTR_SPARSE_MMA_MASK
	.align		4
.L_87:
        /*0078*/ 	.byte	0x03, 0x50
        /*007a*/ 	.short	0x0000


	//----- nvinfo : EIATTR_MAXREG_COUNT
	.align		4
        /*007c*/ 	.byte	0x03, 0x1b
        /*007e*/ 	.short	0x00ff


	//----- nvinfo : EIATTR_MERCURY_ISA_VERSION
	.align		4
        /*0080*/ 	.byte	0x03, 0x5f
        /*0082*/ 	.short	0x0101


	//----- nvinfo : EIATTR_VRC_CTA_INIT_COUNT
	.align		4
        /*0084*/ 	.byte	0x02, 0x4a
	.zero		1
	.zero		1


	//----- nvinfo : EIATTR_EXIT_INSTR_OFFSETS
	.align		4
        /*0088*/ 	.byte	0x04, 0x1c
        /*008a*/ 	.short	(.L_89 - .L_88)


	//   ....[0]....
.L_88:
        /*008c*/ 	.word	0x000000d0


	//   ....[1]....
        /*0090*/ 	.word	0x000008f0


	//----- nvinfo : EIATTR_CBANK_PARAM_SIZE
	.align		4
.L_89:
        /*0094*/ 	.byte	0x03, 0x19
        /*0096*/ 	.short	0x0028


	//----- nvinfo : EIATTR_PARAM_CBANK
	.align		4
        /*0098*/ 	.byte	0x04, 0x0a
        /*009a*/ 	.short	(.L_91 - .L_90)
	.align		4
.L_90:
        /*009c*/ 	.word	index@(.nv.constant0._Z14matmul_simple_PfS_S_iiii)
        /*00a0*/ 	.short	0x0380
        /*00a2*/ 	.short	0x0028


	//----- nvinfo : EIATTR_SW_WAR
	.align		4
.L_91:
        /*00a4*/ 	.byte	0x04, 0x36
        /*00a6*/ 	.short	(.L_93 - .L_92)
.L_92:
        /*00a8*/ 	.word	0x00000008
.L_93:


//--------------------- .nv.info._Z12add_matricesPfS_S_ii --------------------------
	.section	.nv.info._Z12add_matricesPfS_S_ii,"",@"SHT_CUDA_INFO"
	.sectionflags	@""
	.align	4


	//----- nvinfo : EIATTR_CUDA_API_VERSION
	.align		4
        /*0000*/ 	.byte	0x04, 0x37
        /*0002*/ 	.short	(.L_95 - .L_94)
.L_94:
        /*0004*/ 	.word	0x00000082


	//----- nvinfo : EIATTR_KPARAM_INFO
	.align		4
.L_95:
        /*0008*/ 	.byte	0x04, 0x17
        /*000a*/ 	.short	(.L_97 - .L_96)
.L_96:
        /*000c*/ 	.word	0x00000000
        /*0010*/ 	.short	0x0004
        /*0012*/ 	.short	0x001c
        /*0014*/ 	.byte	0x00, 0xf0, 0x11, 0x00


	//----- nvinfo : EIATTR_KPARAM_INFO
	.align		4
.L_97:
        /*0018*/ 	.byte	0x04, 0x17
        /*001a*/ 	.short	(.L_99 - .L_98)
.L_98:
        /*001c*/ 	.word	0x00000000
        /*0020*/ 	.short	0x0003
        /*0022*/ 	.short	0x0018
        /*0024*/ 	.byte	0x00, 0xf0, 0x11, 0x00


	//----- nvinfo : EIATTR_KPARAM_INFO
	.align		4
.L_99:
        /*0028*/ 	.byte	0x04, 0x17
        /*002a*/ 	.short	(.L_101 - .L_100)
.L_100:
        /*002c*/ 	.word	0x00000000
        /*0030*/ 	.short	0x0002
        /*0032*/ 	.short	0x0010
        /*0034*/ 	.byte	0x00, 0xf5, 0x21, 0x00


	//----- nvinfo : EIATTR_KPARAM_INFO
	.align		4
.L_101:
        /*0038*/ 	.byte	0x04, 0x17
        /*003a*/ 	.short	(.L_103 - .L_102)
.L_102:
        /*003c*/ 	.word	0x00000000
        /*0040*/ 	.short	0x0001
        /*0042*/ 	.short	0x0008
        /*0044*/ 	.byte	0x00, 0xf5, 0x21, 0x00


	//----- nvinfo : EIATTR_KPARAM_INFO
	.align		4
.L_103:
        /*0048*/ 	.byte	0x04, 0x17
        /*004a*/ 	.short	(.L_105 - .L_104)
.L_104:
        /*004c*/ 	.word	0x00000000
        /*0050*/ 	.short	0x0000
        /*0052*/ 	.short	0x0000
        /*0054*/ 	.byte	0x00, 0xf5, 0x21, 0x00


	//----- nvinfo : EIATTR_SPARSE_MMA_MASK
	.align		4
.L_105:
        /*0058*/ 	.byte	0x03, 0x50
        /*005a*/ 	.short	0x0000


	//----- nvinfo : EIATTR_MAXREG_COUNT
	.align		4
        /*005c*/ 	.byte	0x03, 0x1b
        /*005e*/ 	.short	0x00ff


	//----- nvinfo : EIATTR_MERCURY_ISA_VERSION
	.align		4
        /*0060*/ 	.byte	0x03, 0x5f
        /*0062*/ 	.short	0x0101


	//----- nvinfo : EIATTR_VRC_CTA_INIT_COUNT
	.align		4
        /*0064*/ 	.byte	0x02, 0x4a
	.zero		1
	.zero		1


	//----- nvinfo : EIATTR_EXIT_INSTR_OFFSETS
	.align		4
        /*0068*/ 	.byte	0x04, 0x1c
        /*006a*/ 	.short	(.L_107 - .L_106)


	//   ....[0]....
.L_106:
        /*006c*/ 	.word	0x000000c0


	//   ....[1]....
        /*0070*/ 	.word	0x00000190


	//----- nvinfo : EIATTR_CBANK_PARAM_SIZE
	.align		4
.L_107:
        /*0074*/ 	.byte	0x03, 0x19
        /*0076*/ 	.short	0x0020


	//----- nvinfo : EIATTR_PARAM_CBANK
	.align		4
        /*0078*/ 	.byte	0x04, 0x0a
        /*007a*/ 	.short	(.L_109 - .L_108)
	.align		4
.L_108:
        /*007c*/ 	.word	index@(.nv.constant0._Z12add_matricesPfS_S_ii)
        /*0080*/ 	.short	0x0380
        /*0082*/ 	.short	0x0020


	//----- nvinfo : EIATTR_SW_WAR
	.align		4
.L_109:
        /*0084*/ 	.byte	0x04, 0x36
        /*0086*/ 	.short	(.L_111 - .L_110)
.L_110:
        /*0088*/ 	.word	0x00000008
.L_111:


//--------------------- .nv.callgraph             --------------------------
	.section	.nv.callgraph,"",@"SHT_CUDA_CALLGRAPH"
	.align	4
	.sectionentsize	8
	.align		4
        /*0000*/ 	.word	0x00000000
	.align		4
        /*0004*/ 	.word	0xffffffff
	.align		4
        /*0008*/ 	.word	0x00000000
	.align		4
        /*000c*/ 	.word	0xfffffffe
	.align		4
        /*0010*/ 	.word	0x00000000
	.align		4
        /*0014*/ 	.word	0xfffffffd
	.align		4
        /*0018*/ 	.word	0x00000000
	.align		4
        /*001c*/ 	.word	0xfffffffc


//--------------------- .text._Z28matmul_simple_add_bias_relu_PKfS0_S0_Pfiiii --------------------------
	.section	.text._Z28matmul_simple_add_bias_relu_PKfS0_S0_Pfiiii,"ax",@progbits
	.align	128
        .global         _Z28matmul_simple_add_bias_relu_PKfS0_S0_Pfiiii
        .type           _Z28matmul_simple_add_bias_relu_PKfS0_S0_Pfiiii,@function
        .size           _Z28matmul_simple_add_bias_relu_PKfS0_S0_Pfiiii,(.L_x_16 - _Z28matmul_simple_add_bias_relu_PKfS0_S0_Pfiiii)
        .other          _Z28matmul_simple_add_bias_relu_PKfS0_S0_Pfiiii,@"STO_CUDA_ENTRY STV_DEFAULT"
_Z28matmul_simple_add_bias_relu_PKfS0_S0_Pfiiii:
.text._Z28matmul_simple_add_bias_relu_PKfS0_S0_Pfiiii:
[----:B------:R-:W-:Y:S01]  /*0000*/  LDC R1, c[0x0][0x37c] ;  /* 0x0000df00ff017b82 */ /* 0x000fe20000000800 */
[----:B------:R-:W0:Y:S07]  /*0010*/  S2R R5, SR_TID.X ;  /* 0x0000000000057919 */ /* 0x000e2e0000002100 */
[----:B------:R-:W1:Y:S01]  /*0020*/  LDC R16, c[0x0][0x364] ;  /* 0x0000d900ff107b82 */ /* 0x000e620000000800 */
[----:B------:R-:W2:Y:S01]  /*0030*/  LDCU UR6, c[0x0][0x3a0] ;  /* 0x00007400ff0677ac */ /* 0x000ea20008000800 */
[----:B------:R-:W1:Y:S06]  /*0040*/  S2R R3, SR_TID.Y ;  /* 0x0000000000037919 */ /* 0x000e6c0000002200 */
[----:B------:R-:W0:Y:S08]  /*0050*/  S2UR UR5, SR_CTAID.X ;  /* 0x00000000000579c3 */ /* 0x000e300000002500 */
[----:B------:R-:W0:Y:S08]  /*0060*/  LDC R0, c[0x0][0x360] ;  /* 0x0000d800ff007b82 */ /* 0x000e300000000800 */
[----:B------:R-:W1:Y:S08]  /*0070*/  S2UR UR4, SR_CTAID.Y ;  /* 0x00000000000479c3 */ /* 0x000e700000002600 */
[----:B------:R-:W3:Y:S01]  /*0080*/  LDC R17, c[0x0][0x3ac] ;  /* 0x0000eb00ff117b82 */ /* 0x000ee20000000800 */
[----:B0-----:R-:W-:-:S02]  /*0090*/  IMAD R0, R0, UR5, R5 ;  /* 0x0000000500007c24 */ /* 0x001fc4000f8e0205 */
[----:B-1----:R-:W-:-:S03]  /*00a0*/  IMAD R16, R16, UR4, R3 ;  /* 0x0000000410107c24 */ /* 0x002fc6000f8e0203 */
[----:B---3--:R-:W-:-:S04]  /*00b0*/  ISETP.GE.AND P0, PT, R0, R17, PT ;  /* 0x000000110000720c */ /* 0x008fc80003f06270 */
[----:B--2---:R-:W-:-:S13]  /*00c0*/  ISETP.GE.OR P0, PT, R16, UR6, P0 ;  /* 0x0000000610007c0c */ /* 0x004fda0008706670 */
[----:B------:R-:W-:Y:S05]  /*00d0*/  @P0 EXIT ;  /* 0x000000000000094d */ /* 0x000fea0003800000 */
[----:B------:R-:W0:Y:S01]  /*00e0*/  LDC R19, c[0x0][0x3a4] ;  /* 0x0000e900ff137b82 */ /* 0x000e220000000800 */
[----:B------:R-:W1:Y:S01]  /*00f0*/  LDCU.64 UR4, c[0x0][0x358] ;  /* 0x00006b00ff0477ac */ /* 0x000e620008000a00 */
[----:B------:R-:W-:Y:S01]  /*0100*/  HFMA2 R24, -RZ, RZ, 0, 0 ;  /* 0x00000000ff187431 */ /* 0x000fe200000001ff */
[----:B0-----:R-:W-:-:S13]  /*0110*/  ISETP.GE.AND P0, PT, R19, 0x1, PT ;  /* 0x000000011300780c */ /* 0x001fda0003f06270 */
[----:B-1----:R-:W-:Y:S05]  /*0120*/  @!P0 BRA `(.L_x_0) ;  /* 0x0000000400e08947 */ /* 0x002fea0003800000 */
[C---:B------:R-:W-:Y:S01]  /*0130*/  ISETP.GE.U32.AND P1, PT, R19.reuse, 0x8, PT ;  /* 0x000000081300780c */ /* 0x040fe20003f26070 */
[----:B------:R-:W-:Y:S01]  /*0140*/  IMAD R20, R16, R19, RZ ;  /* 0x0000001310147224 */ /* 0x000fe200078e02ff */
[----:B------:R-:W-:Y:S02]  /*0150*/  LOP3.LUT R27, R19, 0x7, RZ, 0xc0, !PT ;  /* 0x00000007131b7812 */ /* 0x000fe400078ec0ff */
[----:B------:R-:W-:Y:S02]  /*0160*/  MOV R24, RZ ;  /* 0x000000ff00187202 */ /* 0x000fe40000000f00 */
[----:B------:R-:W-:Y:S02]  /*0170*/  ISETP.NE.AND P0, PT, R27, RZ, PT ;  /* 0x000000ff1b00720c */ /* 0x000fe40003f05270 */
[----:B------:R-:W-:-:S05]  /*0180*/  MOV R21, RZ ;  /* 0x000000ff00157202 */ /* 0x000fca0000000f00 */
[----:B------:R-:W-:Y:S06]  /*0190*/  @!P1 BRA `(.L_x_1) ;  /* 0x0000000000c49947 */ /* 0x000fec0003800000 */
[----:B------:R-:W0:Y:S01]  /*01a0*/  LDC.64 R2, c[0x0][0x380] ;  /* 0x0000e000ff027b82 */ /* 0x000e220000000a00 */
[----:B------:R-:W-:Y:S02]  /*01b0*/  LOP3.LUT R21, R19, 0x7ffffff8, RZ, 0xc0, !PT ;  /* 0x7ffffff813157812 */ /* 0x000fe400078ec0ff */
[----:B------:R-:W-:Y:S02]  /*01c0*/  MOV R24, RZ ;  /* 0x000000ff00187202 */ /* 0x000fe40000000f00 */
[----:B------:R-:W-:Y:S02]  /*01d0*/  MOV R18, R0 ;  /* 0x0000000000127202 */ /* 0x000fe40000000f00 */
[----:B------:R-:W-:Y:S01]  /*01e0*/  IADD3 R22, PT, PT, -R21, RZ, RZ ;  /* 0x000000ff15167210 */ /* 0x000fe20007ffe1ff */
[----:B0-----:R-:W-:-:S03]  /*01f0*/  IMAD.WIDE.U32 R2, R20, 0x4, R2 ;  /* 0x0000000414027825 */ /* 0x001fc600078e0002 */
[----:B------:R-:W-:-:S04]  /*0200*/  IADD3 R4, P1, PT, R2, 0x10, RZ ;  /* 0x0000001002047810 */ /* 0x000fc80007f3e0ff */
[----:B------:R-:W-:-:S09]  /*0210*/  IADD3.X R5, PT, PT, RZ, R3, RZ, P1, !PT ;  /* 0x00000003ff057210 */ /* 0x000fd20000ffe4ff */
.L_x_2:
[----:B------:R-:W0:Y:S01]  /*0220*/  LDC.64 R14, c[0x0][0x388] ;  /* 0x0000e200ff0e7b82 */ /* 0x000e220000000a00 */
[----:B------:R-:W-:Y:S02]  /*0230*/  MOV R2, R4 ;  /* 0x0000000400027202 */ /* 0x000fe40000000f00 */
[----:B------:R-:W-:-:S05]  /*0240*/  MOV R3, R5 ;  /* 0x0000000500037202 */ /* 0x000fca0000000f00 */
[----:B------:R-:W2:Y:S04]  /*0250*/  LDG.E R25, desc[UR4][R2.64+-0x10] ;  /* 0xfffff00402197981 */ /* 0x000ea8000c1e1900 */
[----:B------:R-:W3:Y:S04]  /*0260*/  LDG.E R23, desc[UR4][R2.64+-0xc] ;  /* 0xfffff40402177981 */ /* 0x000ee8000c1e1900 */
[----:B------:R-:W4:Y:S04]  /*0270*/  LDG.E R29, desc[UR4][R2.64+-0x8] ;  /* 0xfffff804021d7981 */ /* 0x000f28000c1e1900 */
[----:B------:R-:W5:Y:S01]  /*0280*/  LDG.E R28, desc[UR4][R2.64+-0x4] ;  /* 0xfffffc04021c7981 */ /* 0x000f62000c1e1900 */
[----:B0-----:R-:W-:-:S05]  /*0290*/  IMAD.WIDE R14, R18, 0x4, R14 ;  /* 0x00000004120e7825 */ /* 0x001fca00078e020e */
[----:B------:R0:W2:Y:S01]  /*02a0*/  LDG.E R26, desc[UR4][R14.64] ;  /* 0x000000040e1a7981 */ /* 0x0000a2000c1e1900 */
[----:B------:R-:W-:-:S04]  /*02b0*/  IMAD.WIDE R12, R17, 0x4, R14 ;  /* 0x00000004110c7825 */ /* 0x000fc800078e020e */
[C---:B------:R-:W-:Y:S02]  /*02c0*/  IMAD.WIDE R4, R17.reuse, 0x4, R12 ;  /* 0x0000000411047825 */ /* 0x040fe400078e020c */
[----:B------:R-:W3:Y:S02]  /*02d0*/  LDG.E R12, desc[UR4][R12.64] ;  /* 0x000000040c0c7981 */ /* 0x000ee4000c1e1900 */
[C---:B------:R-:W-:Y:S02]  /*02e0*/  IMAD.WIDE R8, R17.reuse, 0x4, R4 ;  /* 0x0000000411087825 */ /* 0x040fe400078e0204 */
[----:B------:R-:W4:Y:S02]  /*02f0*/  LDG.E R4, desc[UR4][R4.64] ;  /* 0x0000000404047981 */ /* 0x000f24000c1e1900 */
[C---:B------:R-:W-:Y:S02]  /*0300*/  IMAD.WIDE R6, R17.reuse, 0x4, R8 ;  /* 0x0000000411067825 */ /* 0x040fe400078e0208 */
[----:B------:R-:W5:Y:S02]  /*0310*/  LDG.E R8, desc[UR4][R8.64] ;  /* 0x0000000408087981 */ /* 0x000f64000c1e1900 */
[----:B------:R-:W-:-:S02]  /*0320*/  IMAD.WIDE R10, R17, 0x4, R6 ;  /* 0x00000004110a7825 */ /* 0x000fc400078e0206 */
[----:B------:R-:W5:Y:S04]  /*0330*/  LDG.E R5, desc[UR4][R2.64] ;  /* 0x0000000402057981 */ /* 0x000f68000c1e1900 */
[----:B------:R-:W5:Y:S01]  /*0340*/  LDG.E R6, desc[UR4][R6.64] ;  /* 0x0000000406067981 */ /* 0x000f62000c1e1900 */
[----:B0-----:R-:W-:-:S03]  /*0350*/  IMAD.WIDE R14, R17, 0x4, R10 ;  /* 0x00000004110e7825 */ /* 0x001fc600078e020a */
[----:B------:R-:W5:Y:S04]  /*0360*/  LDG.E R10, desc[UR4][R10.64] ;  /* 0x000000040a0a7981 */ /* 0x000f68000c1e1900 */
[----:B------:R-:W5:Y:S04]  /*0370*/  LDG.E R13, desc[UR4][R14.64] ;  /* 0x000000040e0d7981 */ /* 0x000f68000c1e1900 */
[----:B------:R-:W5:Y:S04]  /*0380*/  LDG.E R7, desc[UR4][R2.64+0x4] ;  /* 0x0000040402077981 */ /* 0x000f68000c1e1900 */
[----:B------:R-:W5:Y:S01]  /*0390*/  LDG.E R9, desc[UR4][R2.64+0xc] ;  /* 0x00000c0402097981 */ /* 0x000f62000c1e1900 */
[----:B--2---:R-:W-:Y:S01]  /*03a0*/  FFMA R26, R25, R26, R24 ;  /* 0x0000001a191a7223 */ /* 0x004fe20000000018 */
[----:B------:R-:W-:-:S02]  /*03b0*/  IMAD.WIDE R24, R17, 0x4, R14 ;  /* 0x0000000411187825 */ /* 0x000fc400078e020e */
[----:B------:R-:W2:Y:S04]  /*03c0*/  LDG.E R14, desc[UR4][R2.64+0x8] ;  /* 0x00000804020e7981 */ /* 0x000ea8000c1e1900 */
[----:B------:R-:W2:Y:S01]  /*03d0*/  LDG.E R24, desc[UR4][R24.64] ;  /* 0x0000000418187981 */ /* 0x000ea2000c1e1900 */
[----:B---3--:R-:W-:Y:S01]  /*03e0*/  FFMA R12, R23, R12, R26 ;  /* 0x0000000c170c7223 */ /* 0x008fe2000000001a */
[----:B------:R-:W-:-:S03]  /*03f0*/  IADD3 R22, PT, PT, R22, 0x8, RZ ;  /* 0x0000000816167810 */ /* 0x000fc60007ffe0ff */
[----:B----4-:R-:W-:Y:S01]  /*0400*/  FFMA R29, R29, R4, R12 ;  /* 0x000000041d1d7223 */ /* 0x010fe2000000000c */
[----:B------:R-:W-:-:S03]  /*0410*/  ISETP.NE.AND P1, PT, R22, RZ, PT ;  /* 0x000000ff1600720c */ /* 0x000fc60003f25270 */
[----:B-----5:R-:W-:Y:S01]  /*0420*/  FFMA R8, R28, R8, R29 ;  /* 0x000000081c087223 */ /* 0x020fe2000000001d */
[----:B------:R-:W-:-:S03]  /*0430*/  IADD3 R4, P2, PT, R2, 0x20, RZ ;  /* 0x0000002002047810 */ /* 0x000fc60007f5e0ff */
[----:B------:R-:W-:Y:S01]  /*0440*/  FFMA R6, R5, R6, R8 ;  /* 0x0000000605067223 */ /* 0x000fe20000000008 */
[----:B------:R-:W-:Y:S02]  /*0450*/  IADD3.X R5, PT, PT, RZ, R3, RZ, P2, !PT ;  /* 0x00000003ff057210 */ /* 0x000fe400017fe4ff */
[----:B------:R-:W-:Y:S01]  /*0460*/  LEA R18, R17, R18, 0x3 ;  /* 0x0000001211127211 */ /* 0x000fe200078e18ff */
[----:B------:R-:W-:-:S04]  /*0470*/  FFMA R7, R7, R10, R6 ;  /* 0x0000000a07077223 */ /* 0x000fc80000000006 */
[----:B--2---:R-:W-:-:S04]  /*0480*/  FFMA R14, R14, R13, R7 ;  /* 0x0000000d0e0e7223 */ /* 0x004fc80000000007 */
[----:B------:R-:W-:Y:S01]  /*0490*/  FFMA R24, R9, R24, R14 ;  /* 0x0000001809187223 */ /* 0x000fe2000000000e */
[----:B------:R-:W-:Y:S06]  /*04a0*/  @P1 BRA `(.L_x_2) ;  /* 0xfffffffc005c1947 */ /* 0x000fec000383ffff */
.L_x_1:
[----:B------:R-:W-:Y:S05]  /*04b0*/  @!P0 BRA `(.L_x_0) ;  /* 0x0000000000fc8947 */ /* 0x000fea0003800000 */
[----:B------:R-:W-:Y:S02]  /*04c0*/  ISETP.GE.U32.AND P1, PT, R27, 0x4, PT ;  /* 0x000000041b00780c */ /* 0x000fe40003f26070 */
[----:B------:R-:W-:-:S04]  /*04d0*/  LOP3.LUT R14, R19, 0x3, RZ, 0xc0, !PT ;  /* 0x00000003130e7812 */ /* 0x000fc800078ec0ff */
[----:B------:R-:W-:-:S07]  /*04e0*/  ISETP.NE.AND P0, PT, R14, RZ, PT ;  /* 0x000000ff0e00720c */ /* 0x000fce0003f05270 */
[----:B------:R-:W-:Y:S06]  /*04f0*/  @!P1 BRA `(.L_x_3) ;  /* 0x00000000006c9947 */ /* 0x000fec0003800000 */
[----:B------:R-:W0:Y:S01]  /*0500*/  LDC.64 R4, c[0x0][0x388] ;  /* 0x0000e200ff047b82 */ /* 0x000e220000000a00 */
[----:B------:R-:W1:Y:S01]  /*0510*/  LDCU.64 UR6, c[0x0][0x380] ;  /* 0x00007000ff0677ac */ /* 0x000e620008000a00 */
[----:B------:R-:W-:Y:S01]  /*0520*/  IMAD R7, R21, R17, R0 ;  /* 0x0000001115077224 */ /* 0x000fe200078e0200 */
[CC--:B------:R-:W-:Y:S02]  /*0530*/  IADD3 R3, PT, PT, R20.reuse, R21.reuse, RZ ;  /* 0x0000001514037210 */ /* 0x0c0fe40007ffe0ff */
[----:B------:R-:W-:-:S03]  /*0540*/  IADD3 R8, P1, PT, R20, R21, RZ ;  /* 0x0000001514087210 */ /* 0x000fc60007f3e0ff */
[----:B------:R-:W2:Y:S01]  /*0550*/  LDC.64 R12, c[0x0][0x380] ;  /* 0x0000e000ff0c7b82 */ /* 0x000ea20000000a00 */
[----:B0-----:R-:W-:-:S04]  /*0560*/  IMAD.WIDE R4, R7, 0x4, R4 ;  /* 0x0000000407047825 */ /* 0x001fc800078e0204 */
[----:B------:R-:W-:Y:S02]  /*0570*/  IMAD.WIDE R6, R17, 0x4, R4 ;  /* 0x0000000411067825 */ /* 0x000fe400078e0204 */
[----:B------:R-:W3:Y:S02]  /*0580*/  LDG.E R4, desc[UR4][R4.64] ;  /* 0x0000000404047981 */ /* 0x000ee4000c1e1900 */
[----:B--2---:R-:W-:Y:S01]  /*0590*/  IMAD.WIDE.U32 R12, R3, 0x4, R12 ;  /* 0x00000004030c7825 */ /* 0x004fe200078e000c */
[----:B------:R-:W-:Y:S02]  /*05a0*/  IADD3.X R3, PT, PT, RZ, RZ, RZ, P1, !PT ;  /* 0x000000ffff037210 */ /* 0x000fe40000ffe4ff */
[----:B-1----:R-:W-:-:S03]  /*05b0*/  LEA R2, P1, R8, UR6, 0x2 ;  /* 0x0000000608027c11 */ /* 0x002fc6000f8210ff */
[----:B------:R-:W3:Y:S01]  /*05c0*/  LDG.E R13, desc[UR4][R12.64] ;  /* 0x000000040c0d7981 */ /* 0x000ee2000c1e1900 */
[----:B------:R-:W-:Y:S01]  /*05d0*/  LEA.HI.X R3, R8, UR7, R3, 0x2, P1 ;  /* 0x0000000708037c11 */ /* 0x000fe200088f1403 */
[C---:B------:R-:W-:Y:S02]  /*05e0*/  IMAD.WIDE R8, R17.reuse, 0x4, R6 ;  /* 0x0000000411087825 */ /* 0x040fe400078e0206 */
[----:B------:R-:W2:Y:S04]  /*05f0*/  LDG.E R6, desc[UR4][R6.64] ;  /* 0x0000000406067981 */ /* 0x000ea8000c1e1900 */
[----:B------:R-:W2:Y:S01]  /*0600*/  LDG.E R15, desc[UR4][R2.64+0x4] ;  /* 0x00000404020f7981 */ /* 0x000ea2000c1e1900 */
[----:B------:R-:W-:-:S03]  /*0610*/  IMAD.WIDE R10, R17, 0x4, R8 ;  /* 0x00000004110a7825 */ /* 0x000fc600078e0208 */
[----:B------:R-:W4:Y:S04]  /*0620*/  LDG.E R22, desc[UR4][R8.64] ;  /* 0x0000000408167981 */ /* 0x000f28000c1e1900 */
[----:B------:R-:W4:Y:S04]  /*0630*/  LDG.E R18, desc[UR4][R2.64+0x8] ;  /* 0x0000080402127981 */ /* 0x000f28000c1e1900 */
[----:B------:R-:W5:Y:S04]  /*0640*/  LDG.E R26, desc[UR4][R2.64+0xc] ;  /* 0x00000c04021a7981 */ /* 0x000f68000c1e1900 */
[----:B------:R-:W5:Y:S01]  /*0650*/  LDG.E R10, desc[UR4][R10.64] ;  /* 0x000000040a0a7981 */ /* 0x000f62000c1e1900 */
[----:B------:R-:W-:Y:S01]  /*0660*/  IADD3 R21, PT, PT, R21, 0x4, RZ ;  /* 0x0000000415157810 */ /* 0x000fe20007ffe0ff */
[----:B---3--:R-:W-:-:S04]  /*0670*/  FFMA R24, R13, R4, R24 ;  /* 0x000000040d187223 */ /* 0x008fc80000000018 */
[----:B--2---:R-:W-:-:S04]  /*0680*/  FFMA R15, R15, R6, R24 ;  /* 0x000000060f0f7223 */ /* 0x004fc80000000018 */
[----:B----4-:R-:W-:-:S04]  /*0690*/  FFMA R15, R18, R22, R15 ;  /* 0x00000016120f7223 */ /* 0x010fc8000000000f */
[----:B-----5:R-:W-:-:S07]  /*06a0*/  FFMA R24, R26, R10, R15 ;  /* 0x0000000a1a187223 */ /* 0x020fce000000000f */
.L_x_3:
[----:B------:R-:W-:Y:S05]  /*06b0*/  @!P0 BRA `(.L_x_0) ;  /* 0x00000000007c8947 */ /* 0x000fea0003800000 */
[----:B------:R-:W-:Y:S01]  /*06c0*/  ISETP.NE.AND P1, PT, R14, 0x1, PT ;  /* 0x000000010e00780c */ /* 0x000fe20003f25270 */
[----:B------:R-:W0:Y:S01]  /*06d0*/  LDC.64 R10, c[0x0][0x380] ;  /* 0x0000e000ff0a7b82 */ /* 0x000e220000000a00 */
[----:B------:R-:W-:-:S04]  /*06e0*/  LOP3.LUT R19, R19, 0x1, RZ, 0xc0, !PT ;  /* 0x0000000113137812 */ /* 0x000fc800078ec0ff */
[----:B------:R-:W-:-:S03]  /*06f0*/  ISETP.NE.U32.AND P0, PT, R19, 0x1, PT ;  /* 0x000000011300780c */ /* 0x000fc60003f05070 */
[----:B------:R-:W1:Y:S04]  /*0700*/  LDC.64 R8, c[0x0][0x388] ;  /* 0x0000e200ff087b82 */ /* 0x000e680000000a00 */
[CC--:B------:R-:W-:Y:S02]  /*0710*/  @P1 IADD3 R13, PT, PT, R20.reuse, R21.reuse, RZ ;  /* 0x00000015140d1210 */ /* 0x0c0fe40007ffe0ff */
[----:B------:R-:W-:Y:S02]  /*0720*/  @P1 IADD3 R12, P2, PT, R20, R21, RZ ;  /* 0x00000015140c1210 */ /* 0x000fe40007f5e0ff */
[----:B------:R-:W2:Y:S02]  /*0730*/  @P1 LDC.64 R2, c[0x0][0x380] ;  /* 0x0000e000ff021b82 */ /* 0x000ea40000000a00 */
[----:B------:R-:W-:-:S06]  /*0740*/  @P1 IADD3.X R14, PT, PT, RZ, RZ, RZ, P2, !PT ;  /* 0x000000ffff0e1210 */ /* 0x000fcc00017fe4ff */
[----:B------:R-:W3:Y:S01]  /*0750*/  LDC.64 R4, c[0x0][0x380] ;  /* 0x0000e000ff047b82 */ /* 0x000ee20000000a00 */
[----:B0-----:R-:W-:-:S04]  /*0760*/  @P1 IMAD.WIDE.U32 R10, R13, 0x4, R10 ;  /* 0x000000040d0a1825 */ /* 0x001fc800078e000a */
[C---:B------:R-:W-:Y:S01]  /*0770*/  @P1 IMAD R13, R21.reuse, R17, R0 ;  /* 0x00000011150d1224 */ /* 0x040fe200078e0200 */
[----:B------:R-:W-:Y:S01]  /*0780*/  @P1 IADD3 R21, PT, PT, R21, 0x2, RZ ;  /* 0x0000000215151810 */ /* 0x000fe20007ffe0ff */
[----:B------:R-:W4:Y:S01]  /*0790*/  @P1 LDG.E R11, desc[UR4][R10.64] ;  /* 0x000000040a0b1981 */ /* 0x000f22000c1e1900 */
[----:B------:R-:W0:Y:S01]  /*07a0*/  LDC.64 R6, c[0x0][0x388] ;  /* 0x0000e200ff067b82 */ /* 0x000e220000000a00 */
[----:B-1----:R-:W-:Y:S01]  /*07b0*/  @P1 IMAD.WIDE R8, R13, 0x4, R8 ;  /* 0x000000040d081825 */ /* 0x002fe200078e0208 */
[----:B------:R-:W-:Y:S02]  /*07c0*/  @!P0 IADD3 R15, PT, PT, R20, R21, RZ ;  /* 0x00000015140f8210 */ /* 0x000fe40007ffe0ff */
[----:B--2---:R-:W-:Y:S01]  /*07d0*/  @P1 LEA R2, P2, R12, R2, 0x2 ;  /* 0x000000020c021211 */ /* 0x004fe200078410ff */
[----:B------:R-:W-:-:S03]  /*07e0*/  @!P0 IMAD R21, R21, R17, R0 ;  /* 0x0000001115158224 */ /* 0x000fc600078e0200 */
[----:B------:R-:W-:Y:S01]  /*07f0*/  @P1 LEA.HI.X R3, R12, R3, R14, 0x2, P2 ;  /* 0x000000030c031211 */ /* 0x000fe200010f140e */
[----:B------:R-:W-:Y:S01]  /*0800*/  @P1 IMAD.WIDE R12, R17, 0x4, R8 ;  /* 0x00000004110c1825 */ /* 0x000fe200078e0208 */
[----:B------:R-:W4:Y:S03]  /*0810*/  @P1 LDG.E R14, desc[UR4][R8.64] ;  /* 0x00000004080e1981 */ /* 0x000f26000c1e1900 */
[----:B---3--:R-:W-:Y:S01]  /*0820*/  @!P0 IMAD.WIDE.U32 R4, R15, 0x4, R4 ;  /* 0x000000040f048825 */ /* 0x008fe200078e0004 */
[----:B------:R-:W2:Y:S04]  /*0830*/  @P1 LDG.E R2, desc[UR4][R2.64+0x4] ;  /* 0x0000040402021981 */ /* 0x000ea8000c1e1900 */
[----:B------:R-:W2:Y:S01]  /*0840*/  @P1 LDG.E R12, desc[UR4][R12.64] ;  /* 0x000000040c0c1981 */ /* 0x000ea2000c1e1900 */
[----:B0-----:R-:W-:-:S03]  /*0850*/  @!P0 IMAD.WIDE R6, R21, 0x4, R6 ;  /* 0x0000000415068825 */ /* 0x001fc600078e0206 */
[----:B------:R-:W3:Y:S04]  /*0860*/  @!P0 LDG.E R5, desc[UR4][R4.64] ;  /* 0x0000000404058981 */ /* 0x000ee8000c1e1900 */
[----:B------:R-:W3:Y:S01]  /*0870*/  @!P0 LDG.E R6, desc[UR4][R6.64] ;  /* 0x0000000406068981 */ /* 0x000ee2000c1e1900 */
[----:B----4-:R-:W-:-:S04]  /*0880*/  @P1 FFMA R11, R11, R14, R24 ;  /* 0x0000000e0b0b1223 */ /* 0x010fc80000000018 */
[----:B--2---:R-:W-:-:S04]  /*0890*/  @P1 FFMA R24, R2, R12, R11 ;  /* 0x0000000c02181223 */ /* 0x004fc8000000000b */
[----:B---3--:R-:W-:-:S07]  /*08a0*/  @!P0 FFMA R24, R5, R6, R24 ;  /* 0x0000000605188223 */ /* 0x008fce0000000018 */
.L_x_0:
[----:B------:R-:W0:Y:S08]  /*08b0*/  LDC.64 R2, c[0x0][0x390] ;  /* 0x0000e400ff027b82 */ /* 0x000e300000000a00 */
[----:B------:R-:W1:Y:S01]  /*08c0*/  LDC.64 R4, c[0x0][0x398] ;  /* 0x0000e600ff047b82 */ /* 0x000e620000000a00 */
[----:B0-----:R-:W-:-:S06]  /*08d0*/  IMAD.WIDE.U32 R2, R16, 0x4, R2 ;  /* 0x0000000410027825 */ /* 0x001fcc00078e0002 */
[----:B------:R-:W2:Y:S01]  /*08e0*/  LDG.E R3, desc[UR4][R2.64] ;  /* 0x0000000402037981 */ /* 0x000ea2000c1e1900 */
[----:B------:R-:W-:-:S04]  /*08f0*/  IMAD R17, R16, R17, R0 ;  /* 0x0000001110117224 */ /* 0x000fc800078e0200 */
[----:B-1----:R-:W-:-:S04]  /*0900*/  IMAD.WIDE R4, R17, 0x4, R4 ;  /* 0x0000000411047825 */ /* 0x002fc800078e0204 */
[----:B--2---:R-:W-:-:S05]  /*0910*/  FADD R24, R3, R24 ;  /* 0x0000001803187221 */ /* 0x004fca0000000000 */
[----:B------:R-:W-:-:S05]  /*0920*/  FMNMX R7, RZ, R24, !PT ;  /* 0x00000018ff077209 */ /* 0x000fca0007800000 */
[----:B------:R-:W-:Y:S01]  /*0930*/  STG.E desc[UR4][R4.64], R7 ;  /* 0x0000000704007986 */ /* 0x000fe2000c101904 */
[----:B------:R-:W-:Y:S05]  /*0940*/  EXIT ;  /* 0x000000000000794d */ /* 0x000fea0003800000 */
.L_x_4:
[----:B------:R-:W-:-:S00]  /*0950*/  BRA `(.L_x_4) ;  /* 0xfffffffc00fc7947 */ /* 0x000fc0000383ffff */
[----:B------:R-:W-:-:S00]  /*0960*/  NOP ;  /* 0x0000000000007918 */ /* 0x000fc00000000000 */
        /* <DEDUP_REMOVED lines=9> */
.L_x_16:


//--------------------- .text._Z23matmul_simple_add_bias_PKfS0_S0_Pfiiii --------------------------
	.section	.text._Z23matmul_simple_add_bias_PKfS0_S0_Pfiiii,"ax",@progbits
	.align	128
        .global         _Z23matmul_simple_add_bias_PKfS0_S0_Pfiiii
        .type           _Z23matmul_simple_add_bias_PKfS0_S0_Pfiiii,@function
        .size           _Z23matmul_simple_add_bias_PKfS0_S0_Pfiiii,(.L_x_17 - _Z23matmul_simple_add_bias_PKfS0_S0_Pfiiii)
        .other          _Z23matmul_simple_add_bias_PKfS0_S0_Pfiiii,@"STO_CUDA_ENTRY STV_DEFAULT"
_Z23matmul_simple_add_bias_PKfS0_S0_Pfiiii:
.text._Z23matmul_simple_add_bias_PKfS0_S0_Pfiiii:
        /* <DEDUP_REMOVED lines=34> */
.L_x_7:
        /* <DEDUP_REMOVED lines=41> */
.L_x_6:
        /* <DEDUP_REMOVED lines=32> */
.L_x_8:
        /* <DEDUP_REMOVED lines=32> */
.L_x_5:
[----:B------:R-:W0:Y:S08]  /*08b0*/  LDC.64 R2, c[0x0][0x390] ;  /* 0x0000e400ff027b82 */ /* 0x000e300000000a00 */
[----:B------:R-:W1:Y:S01]  /*08c0*/  LDC.64 R4, c[0x0][0x398] ;  /* 0x0000e600ff047b82 */ /* 0x000e620000000a00 */
[----:B0-----:R-:W-:-:S06]  /*08d0*/  IMAD.WIDE.U32 R2, R16, 0x4, R2 ;  /* 0x0000000410027825 */ /* 0x001fcc00078e0002 */
[----:B------:R-:W2:Y:S01]  /*08e0*/  LDG.E R3, desc[UR4][R2.64] ;  /* 0x0000000402037981 */ /* 0x000ea2000c1e1900 */
[----:B------:R-:W-:-:S04]  /*08f0*/  IMAD R17, R16, R17, R0 ;  /* 0x0000001110117224 */ /* 0x000fc800078e0200 */
[----:B-1----:R-:W-:-:S04]  /*0900*/  IMAD.WIDE R4, R17, 0x4, R4 ;  /* 0x0000000411047825 */ /* 0x002fc800078e0204 */
[----:B--2---:R-:W-:-:S05]  /*0910*/  FADD R7, R3, R24 ;  /* 0x0000001803077221 */ /* 0x004fca0000000000 */
[----:B------:R-:W-:Y:S01]  /*0920*/  STG.E desc[UR4][R4.64], R7 ;  /* 0x0000000704007986 */ /* 0x000fe2000c101904 */
[----:B------:R-:W-:Y:S05]  /*0930*/  EXIT ;  /* 0x000000000000794d */ /* 0x000fea0003800000 */
.L_x_9:
        /* <DEDUP_REMOVED lines=12> */
.L_x_17:


//--------------------- .text._Z14matmul_simple_PfS_S_iiii --------------------------
	.section	.text._Z14matmul_simple_PfS_S_iiii,"ax",@progbits
	.align	128
        .global         _Z14matmul_simple_PfS_S_iiii
        .type           _Z14matmul_simple_PfS_S_iiii,@function
        .size           _Z14matmul_simple_PfS_S_iiii,(.L_x_18 - _Z14matmul_simple_PfS_S_iiii)
        .other          _Z14matmul_simple_PfS_S_iiii,@"STO_CUDA_ENTRY STV_DEFAULT"
_Z14matmul_simple_PfS_S_iiii:
.text._Z14matmul_simple_PfS_S_iiii:
        /* <DEDUP_REMOVED lines=34> */
.L_x_12:
        /* <DEDUP_REMOVED lines=41> */
.L_x_11:
        /* <DEDUP_REMOVED lines=32> */
.L_x_13:
        /* <DEDUP_REMOVED lines=32> */
.L_x_10:
[----:B------:R-:W0:Y:S01]  /*08b0*/  LDC.64 R2, c[0x0][0x390] ;  /* 0x0000e400ff027b82 */ /* 0x000e220000000a00 */
[----:B------:R-:W-:-:S04]  /*08c0*/  IMAD R17, R16, R17, R0 ;  /* 0x0000001110117224 */ /* 0x000fc800078e0200 */
[----:B0-----:R-:W-:-:S05]  /*08d0*/  IMAD.WIDE R2, R17, 0x4, R2 ;  /* 0x0000000411027825 */ /* 0x001fca00078e0202 */
[----:B------:R-:W-:Y:S01]  /*08e0*/  STG.E desc[UR4][R2.64], R24 ;  /* 0x0000001802007986 */ /* 0x000fe2000c101904 */
[----:B------:R-:W-:Y:S05]  /*08f0*/  EXIT ;  /* 0x000000000000794d */ /* 0x000fea0003800000 */
.L_x_14:
        /* <DEDUP_REMOVED lines=16> */
.L_x_18:


//--------------------- .text._Z12add_matricesPfS_S_ii --------------------------
	.section	.text._Z12add_matricesPfS_S_ii,"ax",@progbits
	.align	128
        .global         _Z12add_matricesPfS_S_ii
        .type           _Z12add_matricesPfS_S_ii,@function
        .size           _Z12add_matricesPfS_S_ii,(.L_x_19 - _Z12add_matricesPfS_S_ii)
        .other          _Z12add_matricesPfS_S_ii,@"STO_CUDA_ENTRY STV_DEFAULT"
_Z12add_matricesPfS_S_ii:
.text._Z12add_matricesPfS_S_ii:
[----:B------:R-:W-:Y:S01]  /*0000*/  LDC R1, c[0x0][0x37c] ;  /* 0x0000df00ff017b82 */ /* 0x000fe20000000800 */
[----:B------:R-:W0:Y:S07]  /*0010*/  S2R R2, SR_TID.X ;  /* 0x0000000000027919 */ /* 0x000e2e0000002100 */
[----:B------:R-:W1:Y:S01]  /*0020*/  LDC R0, c[0x0][0x364] ;  /* 0x0000d900ff007b82 */ /* 0x000e620000000800 */
[----:B------:R-:W2:Y:S01]  /*0030*/  LDCU.64 UR6, c[0x0][0x398] ;  /* 0x00007300ff0677ac */ /* 0x000ea20008000a00 */
[----:B------:R-:W1:Y:S06]  /*0040*/  S2R R3, SR_TID.Y ;  /* 0x0000000000037919 */ /* 0x000e6c0000002200 */
[----:B------:R-:W0:Y:S08]  /*0050*/  S2UR UR5, SR_CTAID.X ;  /* 0x00000000000579c3 */ /* 0x000e300000002500 */
[----:B------:R-:W0:Y:S08]  /*0060*/  LDC R7, c[0x0][0x360] ;  /* 0x0000d800ff077b82 */ /* 0x000e300000000800 */
[----:B------:R-:W1:Y:S01]  /*0070*/  S2UR UR4, SR_CTAID.Y ;  /* 0x00000000000479c3 */ /* 0x000e620000002600 */
[----:B0-----:R-:W-:-:S05]  /*0080*/  IMAD R7, R7, UR5, R2 ;  /* 0x0000000507077c24 */ /* 0x001fca000f8e0202 */
[----:B--2---:R-:W-:Y:S01]  /*0090*/  ISETP.GE.AND P0, PT, R7, UR7, PT ;  /* 0x0000000707007c0c */ /* 0x004fe2000bf06270 */
[----:B-1----:R-:W-:-:S05]  /*00a0*/  IMAD R0, R0, UR4, R3 ;  /* 0x0000000400007c24 */ /* 0x002fca000f8e0203 */
[----:B------:R-:W-:-:S13]  /*00b0*/  ISETP.GE.OR P0, PT, R0, UR6, P0 ;  /* 0x0000000600007c0c */ /* 0x000fda0008706670 */
[----:B------:R-:W-:Y:S05]  /*00c0*/  @P0 EXIT ;  /* 0x000000000000094d */ /* 0x000fea0003800000 */
[----:B------:R-:W0:Y:S01]  /*00d0*/  LDC.64 R2, c[0x0][0x380] ;  /* 0x0000e000ff027b82 */ /* 0x000e220000000a00 */
[----:B------:R-:W1:Y:S01]  /*00e0*/  LDCU.64 UR4, c[0x0][0x358] ;  /* 0x00006b00ff0477ac */ /* 0x000e620008000a00 */
[----:B------:R-:W-:-:S06]  /*00f0*/  IMAD R9, R0, UR7, R7 ;  /* 0x0000000700097c24 */ /* 0x000fcc000f8e0207 */
[----:B------:R-:W2:Y:S08]  /*0100*/  LDC.64 R4, c[0x0][0x388] ;  /* 0x0000e200ff047b82 */ /* 0x000eb00000000a00 */
[----:B------:R-:W3:Y:S01]  /*0110*/  LDC.64 R6, c[0x0][0x390] ;  /* 0x0000e400ff067b82 */ /* 0x000ee20000000a00 */
[----:B0-----:R-:W-:-:S06]  /*0120*/  IMAD.WIDE R2, R9, 0x4, R2 ;  /* 0x0000000409027825 */ /* 0x001fcc00078e0202 */
[----:B-1----:R-:W4:Y:S01]  /*0130*/  LDG.E R2, desc[UR4][R2.64] ;  /* 0x0000000402027981 */ /* 0x002f22000c1e1900 */
[----:B--2---:R-:W-:-:S06]  /*0140*/  IMAD.WIDE R4, R9, 0x4, R4 ;  /* 0x0000000409047825 */ /* 0x004fcc00078e0204 */
[----:B------:R-:W4:Y:S01]  /*0150*/  LDG.E R5, desc[UR4][R4.64] ;  /* 0x0000000404057981 */ /* 0x000f22000c1e1900 */
[----:B---3--:R-:W-:-:S04]  /*0160*/  IMAD.WIDE R6, R9, 0x4, R6 ;  /* 0x0000000409067825 */ /* 0x008fc800078e0206 */
[----:B----4-:R-:W-:-:S05]  /*0170*/  FADD R9, R2, R5 ;  /* 0x0000000502097221 */ /* 0x010fca0000000000 */
[----:B------:R-:W-:Y:S01]  /*0180*/  STG.E desc[UR4][R6.64], R9 ;  /* 0x0000000906007986 */ /* 0x000fe2000c101904 */
[----:B------:R-:W-:Y:S05]  /*0190*/  EXIT ;  /* 0x000000000000794d */ /* 0x000fea0003800000 */
.L_x_15:
        /* <DEDUP_REMOVED lines=14> */
.L_x_19:


//--------------------- .nv.shared.reserved.0     --------------------------
	.section	.nv.shared.reserved.0,"aw",@nobits
	.weak		__nv_reservedSMEM_offset_0_alias
	.size		__nv_reservedSMEM_offset_0_alias, 0, 64
	.other		__nv_reservedSMEM_offset_0_alias,@"STO_CUDA_RESERVED_SHARED STV_DEFAULT"
__nv_reservedSMEM_offset_0_alias:
	.zero		0
	.zero		64


//--------------------- .nv.constant0._Z28matmul_simple_add_bias_relu_PKfS0_S0_Pfiiii --------------------------
	.section	.nv.constant0._Z28matmul_simple_add_bias_relu_PKfS0_S0_Pfiiii,"a",@progbits
	.sectionflags	@""
	.align	4
.nv.constant0._Z28matmul_simple_add_bias_relu_PKfS0_S0_Pfiiii:
	.zero		944


//--------------------- .nv.constant0._Z23matmul_simple_add_bias_PKfS0_S0_Pfiiii --------------------------
	.section	.nv.constant0._Z23matmul_simple_add_bias_PKfS0_S0_Pfiiii,"a",@progbits
	.sectionflags	@""
	.align	4
.nv.constant0._Z23matmul_simple_add_bias_PKfS0_S0_Pfiiii:
	.zero		944


//--------------------- .nv.constant0._Z14matmul_simple_PfS_S_iiii --------------------------
	.section	.nv.constant0._Z14matmul_simple_PfS_S_iiii,"a",@progbits
	.sectionflags	@""
	.align	4
.nv.constant0._Z14matmul_simple_PfS_S_iiii:
	.zero		936


//--------------------- .nv.constant0._Z12add_matricesPfS_S_ii --------------------------
	.section	.nv.constant0._Z12add_matricesPfS_S_ii,"a",@progbits
	.sectionflags	@""
	.align	4
.nv.constant0._Z12add_matricesPfS_S_ii:
	.zero		928


//--------------------- SYMBOLS --------------------------

	.type		.nv.reservedSmem.offset0,@object
	.size		.nv.reservedSmem.offset0,0x4
